// auto-generated by cutlass_sweep.epilogue — config: {"arch": "sm_90", "cluster_m": 2, "cluster_n": 1, "dtype": "fp16", "fusion": "bias", "tile_k": 64, "tile_m": 128, "tile_n": 256}
#include "cutlass/cutlass.h"
#include "cutlass/gemm/collective/collective_builder.hpp"
#include "cutlass/gemm/device/gemm_universal_adapter.h"
#include "cutlass/gemm/kernel/gemm_universal.hpp"
#include "cutlass/epilogue/collective/collective_builder.hpp"
#include "cutlass/epilogue/fusion/operations.hpp"
#include "cutlass/epilogue/thread/activation.h"

using Elem = cutlass::half_t;
using Acc  = float;
using TileShape    = cute::Shape<cute::_128, cute::_256, cute::_64>;
using ClusterShape = cute::Shape<cute::_2, cute::_1, cute::_1>;
using FusionOp     = cutlass::epilogue::fusion::LinCombPerRowBias<Elem, Acc>;

using CollectiveEpilogue = typename cutlass::epilogue::collective::CollectiveBuilder<
    cutlass::arch::Sm90, cutlass::arch::OpClassTensorOp,
    TileShape, ClusterShape,
    cutlass::epilogue::collective::EpilogueTileAuto,
    Acc, Acc,
    Elem, cutlass::layout::RowMajor, 128 / cutlass::sizeof_bits<Elem>::value,
    Elem, cutlass::layout::RowMajor, 128 / cutlass::sizeof_bits<Elem>::value,
    cutlass::epilogue::TmaWarpSpecializedCooperative,
    FusionOp
  >::CollectiveOp;

using CollectiveMainloop = typename cutlass::gemm::collective::CollectiveBuilder<
    cutlass::arch::Sm90, cutlass::arch::OpClassTensorOp,
    Elem, cutlass::layout::RowMajor, 128 / cutlass::sizeof_bits<Elem>::value,
    Elem, cutlass::layout::ColumnMajor, 128 / cutlass::sizeof_bits<Elem>::value,
    Acc,
    TileShape, ClusterShape,
    cutlass::gemm::collective::StageCountAutoCarveout<
        static_cast<int>(sizeof(typename CollectiveEpilogue::SharedStorage))>,
    cutlass::gemm::KernelTmaWarpSpecializedCooperative
  >::CollectiveOp;

using GemmKernel = cutlass::gemm::kernel::GemmUniversal<
    cute::Shape<int,int,int,int>, CollectiveMainloop, CollectiveEpilogue>;
using Gemm = cutlass::gemm::device::GemmUniversalAdapter<GemmKernel>;

auto* _anchor = &cutlass::device_kernel<GemmKernel>;


// ===== COMPILED SASS (sm_90a) =====

	.target	sm_90a

	.elftype	@"ET_EXEC"


//--------------------- .note.nv.tkinfo           --------------------------
	.section	.note.nv.tkinfo,"",@"SHT_NOTE"
	.sectionflags	@"SHF_NOTE_NV_TKINFO"
	.tkinfo
        /*0018*/ 	.word	0x00000002
        /*0030*/ 	.string	""
        /*0030*/ 	.string	"ptxas"
        /*0030*/ 	.string	"Cuda compilation tools, release 13.0, V13.0.88"
        /*0030*/ 	.string	"Build cuda_13.0.r13.0/compiler.36424714_0"
        /*0030*/ 	.string	"-arch sm_90a -m 64 "



//--------------------- .note.nv.cuinfo           --------------------------
	.section	.note.nv.cuinfo,"",@"SHT_NOTE"
	.sectionflags	@"SHF_NOTE_NV_CUINFO"
        /*0018*/ 	.short	0x0002
        /*001a*/ 	.short	0x005a
        /*001c*/ 	.short	0x0082
	.zero		2


//--------------------- .nv.info                  --------------------------
	.section	.nv.info,"",@"SHT_CUDA_INFO"
	.align	4


	//----- nvinfo : EIATTR_REGCOUNT
	.align		4
        /*0000*/ 	.byte	0x04, 0x2f
        /*0002*/ 	.short	(.L_18 - .L_17)
	.align		4
.L_17:
        /*0004*/ 	.word	index@(_ZN7cutlass13device_kernelINS_4gemm6kernel13GemmUniversalIN4cute5tupleIJiiiiEEENS1_10collective13CollectiveMmaINS1_34MainloopSm90TmaGmmaWarpSpecializedILi4ENS5_IJNS4_1CILi2EEENSA_ILi1EEESC_EEENS1_35KernelTmaWarpSpecializedCooperativeEEENS5_IJNSA_ILi128EEENSA_ILi256EEENSA_ILi64EEEEEENS_6half_tENS5_IJlSC_lEEESK_SL_NS4_8TiledMMAINS4_8MMA_AtomIJNS4_4SM904GMMA26MMA_64x256x16_F32F16F16_SSILNSP_5MajorE0ELSR_0ELNSP_7ScaleInE1ELSS_1EEEEEENS4_6LayoutISD_NS5_IJSC_NSA_ILi0EEESW_EEEEENS5_IJNS4_10UnderscoreESZ_SZ_EEEEENS4_13SM90_TMA_LOADENS4_14ComposedLayoutINS4_7SwizzleILi3ELi4ELi3EEENS4_18smem_ptr_flag_bitsILi16EEENSV_INS5_IJNSA_ILi8EEESI_EEENS5_IJSI_SC_EEEEEEEvNS4_8identityENS4_23SM90_TMA_LOAD_MULTICASTES1C_vS1D_EENS_8epilogue10collective18CollectiveEpilogueINS1G_22Sm90TmaWarpSpecializedILi4ELi2ELi16ELb1ELb0EEEJSJ_NS5_IJSG_NSA_ILi32EEEEEESK_SL_SK_SL_NS1G_6fusion15FusionCallbacksIS1K_NS1N_17LinCombPerRowBiasISK_fSK_SK_fLi8ELNS_15FloatRoundStyleE2EEESJ_S1M_JEEES12_NS13_INS14_ILi2ELi4ELi3EEES17_NSV_INS5_IJS18_S1L_EEENS5_IJS1L_SC_EEEEEEENS4_17SM75_U32x4_LDSM_NENS4_14SM90_TMA_STOREES1X_NS4_17SM90_U32x4_STSM_NENS4_9Copy_AtomIJS20_SK_EEEvEEEvvEEEEvNT_6ParamsE)
        /*0008*/ 	.word	0x000000a8


	//----- nvinfo : EIATTR_FRAME_SIZE
	.align		4
.L_18:
        /*000c*/ 	.byte	0x04, 0x11
        /*000e*/ 	.short	(.L_20 - .L_19)
	.align		4
.L_19:
        /*0010*/ 	.word	index@(_ZN7cutlass13device_kernelINS_4gemm6kernel13GemmUniversalIN4cute5tupleIJiiiiEEENS1_10collective13CollectiveMmaINS1_34MainloopSm90TmaGmmaWarpSpecializedILi4ENS5_IJNS4_1CILi2EEENSA_ILi1EEESC_EEENS1_35KernelTmaWarpSpecializedCooperativeEEENS5_IJNSA_ILi128EEENSA_ILi256EEENSA_ILi64EEEEEENS_6half_tENS5_IJlSC_lEEESK_SL_NS4_8TiledMMAINS4_8MMA_AtomIJNS4_4SM904GMMA26MMA_64x256x16_F32F16F16_SSILNSP_5MajorE0ELSR_0ELNSP_7ScaleInE1ELSS_1EEEEEENS4_6LayoutISD_NS5_IJSC_NSA_ILi0EEESW_EEEEENS5_IJNS4_10UnderscoreESZ_SZ_EEEEENS4_13SM90_TMA_LOADENS4_14ComposedLayoutINS4_7SwizzleILi3ELi4ELi3EEENS4_18smem_ptr_flag_bitsILi16EEENSV_INS5_IJNSA_ILi8EEESI_EEENS5_IJSI_SC_EEEEEEEvNS4_8identityENS4_23SM90_TMA_LOAD_MULTICASTES1C_vS1D_EENS_8epilogue10collective18CollectiveEpilogueINS1G_22Sm90TmaWarpSpecializedILi4ELi2ELi16ELb1ELb0EEEJSJ_NS5_IJSG_NSA_ILi32EEEEEESK_SL_SK_SL_NS1G_6fusion15FusionCallbacksIS1K_NS1N_17LinCombPerRowBiasISK_fSK_SK_fLi8ELNS_15FloatRoundStyleE2EEESJ_S1M_JEEES12_NS13_INS14_ILi2ELi4ELi3EEES17_NSV_INS5_IJS18_S1L_EEENS5_IJS1L_SC_EEEEEEENS4_17SM75_U32x4_LDSM_NENS4_14SM90_TMA_STOREES1X_NS4_17SM90_U32x4_STSM_NENS4_9Copy_AtomIJS20_SK_EEEvEEEvvEEEEvNT_6ParamsE)
        /*0014*/ 	.word	0x00000000


	//----- nvinfo : EIATTR_MIN_STACK_SIZE
	.align		4
.L_20:
        /*0018*/ 	.byte	0x04, 0x12
        /*001a*/ 	.short	(.L_22 - .L_21)
	.align		4
.L_21:
        /*001c*/ 	.word	index@(_ZN7cutlass13device_kernelINS_4gemm6kernel13GemmUniversalIN4cute5tupleIJiiiiEEENS1_10collective13CollectiveMmaINS1_34MainloopSm90TmaGmmaWarpSpecializedILi4ENS5_IJNS4_1CILi2EEENSA_ILi1EEESC_EEENS1_35KernelTmaWarpSpecializedCooperativeEEENS5_IJNSA_ILi128EEENSA_ILi256EEENSA_ILi64EEEEEENS_6half_tENS5_IJlSC_lEEESK_SL_NS4_8TiledMMAINS4_8MMA_AtomIJNS4_4SM904GMMA26MMA_64x256x16_F32F16F16_SSILNSP_5MajorE0ELSR_0ELNSP_7ScaleInE1ELSS_1EEEEEENS4_6LayoutISD_NS5_IJSC_NSA_ILi0EEESW_EEEEENS5_IJNS4_10UnderscoreESZ_SZ_EEEEENS4_13SM90_TMA_LOADENS4_14ComposedLayoutINS4_7SwizzleILi3ELi4ELi3EEENS4_18smem_ptr_flag_bitsILi16EEENSV_INS5_IJNSA_ILi8EEESI_EEENS5_IJSI_SC_EEEEEEEvNS4_8identityENS4_23SM90_TMA_LOAD_MULTICASTES1C_vS1D_EENS_8epilogue10collective18CollectiveEpilogueINS1G_22Sm90TmaWarpSpecializedILi4ELi2ELi16ELb1ELb0EEEJSJ_NS5_IJSG_NSA_ILi32EEEEEESK_SL_SK_SL_NS1G_6fusion15FusionCallbacksIS1K_NS1N_17LinCombPerRowBiasISK_fSK_SK_fLi8ELNS_15FloatRoundStyleE2EEESJ_S1M_JEEES12_NS13_INS14_ILi2ELi4ELi3EEES17_NSV_INS5_IJS18_S1L_EEENS5_IJS1L_SC_EEEEEEENS4_17SM75_U32x4_LDSM_NENS4_14SM90_TMA_STOREES1X_NS4_17SM90_U32x4_STSM_NENS4_9Copy_AtomIJS20_SK_EEEvEEEvvEEEEvNT_6ParamsE)
        /*0020*/ 	.word	0x00000000
.L_22:


//--------------------- .nv.compat                --------------------------
	.section	.nv.compat,"",@"SHT_CUDA_COMPAT_INFO"
	.align	4
        /*0000*/ 	.byte	0x02, 0x09, 0x01, 0x00, 0x02, 0x02, 0x04, 0x00, 0x02, 0x05, 0x05, 0x00, 0x03, 0x07, 0x01, 0x01
        /*0010*/ 	.byte	0x02, 0x03, 0x01, 0x00, 0x02, 0x06, 0x01, 0x00, 0x04, 0x0b, 0x08, 0x00, 0x00, 0x00, 0x00, 0x00
        /*0020*/ 	.byte	0x00, 0x00, 0x00, 0x00


//--------------------- .nv.info._ZN7cutlass13device_kernelINS_4gemm6kernel13GemmUniversalIN4cute5tupleIJiiiiEEENS1_10collective13CollectiveMmaINS1_34MainloopSm90TmaGmmaWarpSpecializedILi4ENS5_IJNS4_1CILi2EEENSA_ILi1EEESC_EEENS1_35KernelTmaWarpSpecializedCooperativeEEENS5_IJNSA_ILi128EEENSA_ILi256EEENSA_ILi64EEEEEENS_6half_tENS5_IJlSC_lEEESK_SL_NS4_8TiledMMAINS4_8MMA_AtomIJNS4_4SM904GMMA26MMA_64x256x16_F32F16F16_SSILNSP_5MajorE0ELSR_0ELNSP_7ScaleInE1ELSS_1EEEEEENS4_6LayoutISD_NS5_IJSC_NSA_ILi0EEESW_EEEEENS5_IJNS4_10UnderscoreESZ_SZ_EEEEENS4_13SM90_TMA_LOADENS4_14ComposedLayoutINS4_7SwizzleILi3ELi4ELi3EEENS4_18smem_ptr_flag_bitsILi16EEENSV_INS5_IJNSA_ILi8EEESI_EEENS5_IJSI_SC_EEEEEEEvNS4_8identityENS4_23SM90_TMA_LOAD_MULTICASTES1C_vS1D_EENS_8epilogue10collective18CollectiveEpilogueINS1G_22Sm90TmaWarpSpecializedILi4ELi2ELi16ELb1ELb0EEEJSJ_NS5_IJSG_NSA_ILi32EEEEEESK_SL_SK_SL_NS1G_6fusion15FusionCallbacksIS1K_NS1N_17LinCombPerRowBiasISK_fSK_SK_fLi8ELNS_15FloatRoundStyleE2EEESJ_S1M_JEEES12_NS13_INS14_ILi2ELi4ELi3EEES17_NSV_INS5_IJS18_S1L_EEENS5_IJS1L_SC_EEEEEEENS4_17SM75_U32x4_LDSM_NENS4_14SM90_TMA_STOREES1X_NS4_17SM90_U32x4_STSM_NENS4_9Copy_AtomIJS20_SK_EEEvEEEvvEEEEvNT_6ParamsE --------------------------
	.section	.nv.info._ZN7cutlass13device_kernelINS_4gemm6kernel13GemmUniversalIN4cute5tupleIJiiiiEEENS1_10collective13CollectiveMmaINS1_34MainloopSm90TmaGmmaWarpSpecializedILi4ENS5_IJNS4_1CILi2EEENSA_ILi1EEESC_EEENS1_35KernelTmaWarpSpecializedCooperativeEEENS5_IJNSA_ILi128EEENSA_ILi256EEENSA_ILi64EEEEEENS_6half_tENS5_IJlSC_lEEESK_SL_NS4_8TiledMMAINS4_8MMA_AtomIJNS4_4SM904GMMA26MMA_64x256x16_F32F16F16_SSILNSP_5MajorE0ELSR_0ELNSP_7ScaleInE1ELSS_1EEEEEENS4_6LayoutISD_NS5_IJSC_NSA_ILi0EEESW_EEEEENS5_IJNS4_10UnderscoreESZ_SZ_EEEEENS4_13SM90_TMA_LOADENS4_14ComposedLayoutINS4_7SwizzleILi3ELi4ELi3EEENS4_18smem_ptr_flag_bitsILi16EEENSV_INS5_IJNSA_ILi8EEESI_EEENS5_IJSI_SC_EEEEEEEvNS4_8identityENS4_23SM90_TMA_LOAD_MULTICASTES1C_vS1D_EENS_8epilogue10collective18CollectiveEpilogueINS1G_22Sm90TmaWarpSpecializedILi4ELi2ELi16ELb1ELb0EEEJSJ_NS5_IJSG_NSA_ILi32EEEEEESK_SL_SK_SL_NS1G_6fusion15FusionCallbacksIS1K_NS1N_17LinCombPerRowBiasISK_fSK_SK_fLi8ELNS_15FloatRoundStyleE2EEESJ_S1M_JEEES12_NS13_INS14_ILi2ELi4ELi3EEES17_NSV_INS5_IJS18_S1L_EEENS5_IJS1L_SC_EEEEEEENS4_17SM75_U32x4_LDSM_NENS4_14SM90_TMA_STOREES1X_NS4_17SM90_U32x4_STSM_NENS4_9Copy_AtomIJS20_SK_EEEvEEEvvEEEEvNT_6ParamsE,"",@"SHT_CUDA_INFO"
	.sectionflags	@""
	.align	4


	//----- nvinfo : EIATTR_CUDA_API_VERSION
	.align		4
        /*0000*/ 	.byte	0x04, 0x37
        /*0002*/ 	.short	(.L_24 - .L_23)
.L_23:
        /*0004*/ 	.word	0x00000082


	//----- nvinfo : EIATTR_KPARAM_INFO
	.align		4
.L_24:
        /*0008*/ 	.byte	0x04, 0x17
        /*000a*/ 	.short	(.L_26 - .L_25)
.L_25:
        /*000c*/ 	.word	0x00000000
        /*0010*/ 	.short	0x0000
        /*0012*/ 	.short	0x0070
        /*0014*/ 	.byte	0x00, 0xf0, 0x01, 0x1c


	//----- nvinfo : EIATTR_SPARSE_MMA_MASK
	.align		4
.L_26:
        /*0018*/ 	.byte	0x03, 0x50
        /*001a*/ 	.short	0x0000


	//----- nvinfo : EIATTR_MAXREG_COUNT
	.align		4
        /*001c*/ 	.byte	0x03, 0x1b
        /*001e*/ 	.short	0x00a8


	//----- nvinfo : EIATTR_NUM_BARRIERS
	.align		4
        /*0020*/ 	.byte	0x02, 0x4c
        /*0022*/ 	.byte	0x02
	.zero		1


	//----- nvinfo : EIATTR_EXTERNS
	.align		4
        /*0024*/ 	.byte	0x04, 0x0f
        /*0026*/ 	.short	(.L_28 - .L_27)


	//   ....[0]....
	.align		4
.L_27:
        /*0028*/ 	.word	index@(__assertfail)


	//----- nvinfo : EIATTR_MERCURY_ISA_VERSION
	.align		4
.L_28:
        /*002c*/ 	.byte	0x03, 0x5f
        /*002e*/ 	.short	0x0101


	//----- nvinfo : EIATTR_INT_WARP_WIDE_INSTR_OFFSETS
	.align		4
        /*0030*/ 	.byte	0x04, 0x31
        /*0032*/ 	.short	(.L_30 - .L_29)


	//   ....[0]....
.L_29:
        /*0034*/ 	.word	0x00000950


	//   ....[1]....
        /*0038*/ 	.word	0x00000960


	//   ....[2]....
        /*003c*/ 	.word	0x00000ae0


	//   ....[3]....
        /*0040*/ 	.word	0x000021d0


	//----- nvinfo : EIATTR_COOP_GROUP_MASK_REGIDS
	.align		4
.L_30:
        /*0044*/ 	.byte	0x04, 0x29
        /*0046*/ 	.short	(.L_32 - .L_31)


	//   ....[0]....
.L_31:
        /*0048*/ 	.word	0xffffffff


	//   ....[1]....
        /*004c*/ 	.word	0xffffffff


	//   ....[2]....
        /*0050*/ 	.word	0xffffffff


	//   ....[3]....
        /*0054*/ 	.word	0xffffffff


	//   ....[4]....
        /*0058*/ 	.word	0xffffffff


	//   ....[5]....
        /*005c*/ 	.word	0xffffffff


	//   ....[6]....
        /*0060*/ 	.word	0xffffffff


	//----- nvinfo : EIATTR_COOP_GROUP_INSTR_OFFSETS
	.align		4
.L_32:
        /*0064*/ 	.byte	0x04, 0x28
        /*0066*/ 	.short	(.L_34 - .L_33)


	//   ....[0]....
.L_33:
        /*0068*/ 	.word	0x00000070


	//   ....[1]....
        /*006c*/ 	.word	0x00000080


	//   ....[2]....
        /*0070*/ 	.word	0x00000430


	//   ....[3]....
        /*0074*/ 	.word	0x000005c0


	//   ....[4]....
        /*0078*/ 	.word	0x00000770


	//   ....[5]....
        /*007c*/ 	.word	0x00000c80


	//   ....[6]....
        /*0080*/ 	.word	0x00001770


	//----- nvinfo : EIATTR_REG_RECONFIG
	.align		4
.L_34:
        /*0084*/ 	.byte	0x01, 0x54
	.zero		2


	//----- nvinfo : EIATTR_SYSCALL_OFFSETS
	.align		4
        /*0088*/ 	.byte	0x04, 0x46
        /*008a*/ 	.short	(.L_36 - .L_35)


	//   ....[0]....
.L_35:
        /*008c*/ 	.word	0x00001930


	//   ....[1]....
        /*0090*/ 	.word	0x00002400


	//   ....[2]....
        /*0094*/ 	.word	0x000024f0


	//----- nvinfo : EIATTR_MBARRIER_INSTR_OFFSETS
	.align		4
.L_36:
        /*0098*/ 	.byte	0x04, 0x39
        /*009a*/ 	.short	(.L_38 - .L_37)


	//   ....[0]....
.L_37:
        /*009c*/ 	.word	0x00000530
        /*00a0*/ 	.word	0x000000ff
        /*00a4*/ 	.word	0x00000000
        /*00a8*/ 	.short	0x0100
        /*00aa*/ 	.byte	0x08
	.zero		1


	//   ....[1]....
        /*00ac*/ 	.word	0x00000540
        /*00b0*/ 	.word	0x000000ff
        /*00b4*/ 	.word	0x00000020
        /*00b8*/ 	.short	0x0100
        /*00ba*/ 	.byte	0x08
	.zero		1


	//   ....[2]....
        /*00bc*/ 	.word	0x00000550
        /*00c0*/ 	.word	0x000000ff
        /*00c4*/ 	.word	0x00000008
        /*00c8*/ 	.short	0x0100
        /*00ca*/ 	.byte	0x08
	.zero		1


	//   ....[3]....
        /*00cc*/ 	.word	0x00000560
        /*00d0*/ 	.word	0x000000ff
        /*00d4*/ 	.word	0x00000028
        /*00d8*/ 	.short	0x0100
        /*00da*/ 	.byte	0x08
	.zero		1


	//   ....[4]....
        /*00dc*/ 	.word	0x00000570
        /*00e0*/ 	.word	0x000000ff
        /*00e4*/ 	.word	0x00000010
        /*00e8*/ 	.short	0x0100
        /*00ea*/ 	.byte	0x08
	.zero		1


	//   ....[5]....
        /*00ec*/ 	.word	0x00000580
        /*00f0*/ 	.word	0x000000ff
        /*00f4*/ 	.word	0x00000030
        /*00f8*/ 	.short	0x0100
        /*00fa*/ 	.byte	0x08
	.zero		1


	//   ....[6]....
        /*00fc*/ 	.word	0x00000590
        /*0100*/ 	.word	0x000000ff
        /*0104*/ 	.word	0x00000018
        /*0108*/ 	.short	0x0100
        /*010a*/ 	.byte	0x08
	.zero		1


	//   ....[7]....
        /*010c*/ 	.word	0x000005a0
        /*0110*/ 	.word	0x000000ff
        /*0114*/ 	.word	0x00000038
        /*0118*/ 	.short	0x0100
        /*011a*/ 	.byte	0x08
	.zero		1


	//   ....[8]....
        /*011c*/ 	.word	0x000006d0
        /*0120*/ 	.word	0x000000ff
        /*0124*/ 	.word	0x00000040
        /*0128*/ 	.short	0x0100
        /*012a*/ 	.byte	0x08
	.zero		1


	//   ....[9]....
        /*012c*/ 	.word	0x000006e0
        /*0130*/ 	.word	0x000000ff
        /*0134*/ 	.word	0x00000060
        /*0138*/ 	.short	0x0100
        /*013a*/ 	.byte	0x08
	.zero		1


	//   ....[10]....
        /*013c*/ 	.word	0x000006f0
        /*0140*/ 	.word	0x000000ff
        /*0144*/ 	.word	0x00000048
        /*0148*/ 	.short	0x0100
        /*014a*/ 	.byte	0x08
	.zero		1


	//   ....[11]....
        /*014c*/ 	.word	0x00000700
        /*0150*/ 	.word	0x000000ff
        /*0154*/ 	.word	0x00000068
        /*0158*/ 	.short	0x0100
        /*015a*/ 	.byte	0x08
	.zero		1


	//   ....[12]....
        /*015c*/ 	.word	0x00000710
        /*0160*/ 	.word	0x000000ff
        /*0164*/ 	.word	0x00000050
        /*0168*/ 	.short	0x0100
        /*016a*/ 	.byte	0x08
	.zero		1


	//   ....[13]....
        /*016c*/ 	.word	0x00000720
        /*0170*/ 	.word	0x000000ff
        /*0174*/ 	.word	0x00000070
        /*0178*/ 	.short	0x0100
        /*017a*/ 	.byte	0x08
	.zero		1


	//   ....[14]....
        /*017c*/ 	.word	0x00000730
        /*0180*/ 	.word	0x000000ff
        /*0184*/ 	.word	0x00000058
        /*0188*/ 	.short	0x0100
        /*018a*/ 	.byte	0x08
	.zero		1


	//   ....[15]....
        /*018c*/ 	.word	0x00000740
        /*0190*/ 	.word	0x000000ff
        /*0194*/ 	.word	0x00000078
        /*0198*/ 	.short	0x0100
        /*019a*/ 	.byte	0x08
	.zero		1


	//   ....[16]....
        /*019c*/ 	.word	0x00000b50
        /*01a0*/ 	.word	0x000000ff
        /*01a4*/ 	.word	0x00000080
        /*01a8*/ 	.short	0x0100
        /*01aa*/ 	.byte	0x06
	.zero		1


	//   ....[17]....
        /*01ac*/ 	.word	0x00000be0
        /*01b0*/ 	.word	0x000000ff
        /*01b4*/ 	.word	0x00000088
        /*01b8*/ 	.short	0x0100
        /*01ba*/ 	.byte	0x06
	.zero		1


	//   ....[18]....
        /*01bc*/ 	.word	0x000019b0
        /*01c0*/ 	.word	0x00000003
        /*01c4*/ 	.word	0x00000000
        /*01c8*/ 	.short	0x010a
        /*01ca*/ 	.byte	0x3f
	.zero		1


	//   ....[19]....
        /*01cc*/ 	.word	0x000019f0
        /*01d0*/ 	.word	0x00000003
        /*01d4*/ 	.word	0x00000000
        /*01d8*/ 	.short	0x010a
        /*01da*/ 	.byte	0x3f
	.zero		1


	//   ....[20]....
        /*01dc*/ 	.word	0x00001d90
        /*01e0*/ 	.word	0x000000ff
        /*01e4*/ 	.word	0x00000000
        /*01e8*/ 	.short	0x010a
        /*01ea*/ 	.byte	0x04
	.zero		1


	//   ....[21]....
        /*01ec*/ 	.word	0x00001dd0
        /*01f0*/ 	.word	0x000000ff
        /*01f4*/ 	.word	0x00000000
        /*01f8*/ 	.short	0x010a
        /*01fa*/ 	.byte	0x04
	.zero		1


	//   ....[22]....
        /*01fc*/ 	.word	0x00002060
        /*0200*/ 	.word	0x00000004
        /*0204*/ 	.word	0x00000000
        /*0208*/ 	.short	0x0101
        /*020a*/ 	.byte	0x3f
	.zero		1


	//   ....[23]....
        /*020c*/ 	.word	0x00002250
        /*0210*/ 	.word	0x00000000
        /*0214*/ 	.word	0x00000000
        /*0218*/ 	.short	0x0101
        /*021a*/ 	.byte	0x3f
	.zero		1


	//   ....[24]....
        /*021c*/ 	.word	0x00002df0
        /*0220*/ 	.word	0x000000ff
        /*0224*/ 	.word	0x00000040
        /*0228*/ 	.short	0x010a
        /*022a*/ 	.byte	0x35
	.zero		1


	//   ....[25]....
        /*022c*/ 	.word	0x000035f0
        /*0230*/ 	.word	0x000000ff
        /*0234*/ 	.word	0x00000000
        /*0238*/ 	.short	0x0101
        /*023a*/ 	.byte	0x04
	.zero		1


	//   ....[26]....
        /*023c*/ 	.word	0x000036d0
        /*0240*/ 	.word	0x0000000e
        /*0244*/ 	.word	0x00000040
        /*0248*/ 	.short	0x010a
        /*024a*/ 	.byte	0x3f
	.zero		1


	//   ....[27]....
        /*024c*/ 	.word	0x00003cf0
        /*0250*/ 	.word	0x000000ff
        /*0254*/ 	.word	0x00000000
        /*0258*/ 	.short	0x0101
        /*025a*/ 	.byte	0x04
	.zero		1


	//   ....[28]....
        /*025c*/ 	.word	0x00003de0
        /*0260*/ 	.word	0x0000000c
        /*0264*/ 	.word	0x00000040
        /*0268*/ 	.short	0x010a
        /*026a*/ 	.byte	0x3f
	.zero		1


	//   ....[29]....
        /*026c*/ 	.word	0x00004430
        /*0270*/ 	.word	0x000000ff
        /*0274*/ 	.word	0x00000000
        /*0278*/ 	.short	0x0101
        /*027a*/ 	.byte	0x04
	.zero		1


	//   ....[30]....
        /*027c*/ 	.word	0x00004520
        /*0280*/ 	.word	0x0000000d
        /*0284*/ 	.word	0x00000040
        /*0288*/ 	.short	0x010a
        /*028a*/ 	.byte	0x3f
	.zero		1


	//   ....[31]....
        /*028c*/ 	.word	0x00004b70
        /*0290*/ 	.word	0x000000ff
        /*0294*/ 	.word	0x00000000
        /*0298*/ 	.short	0x0101
        /*029a*/ 	.byte	0x04
	.zero		1


	//   ....[32]....
        /*029c*/ 	.word	0x00004c50
        /*02a0*/ 	.word	0x0000000c
        /*02a4*/ 	.word	0x00000040
        /*02a8*/ 	.short	0x010a
        /*02aa*/ 	.byte	0x3f
	.zero		1


	//   ....[33]....
        /*02ac*/ 	.word	0x00005290
        /*02b0*/ 	.word	0x000000ff
        /*02b4*/ 	.word	0x00000000
        /*02b8*/ 	.short	0x0101
        /*02ba*/ 	.byte	0x04
	.zero		1


	//   ....[34]....
        /*02bc*/ 	.word	0x00005370
        /*02c0*/ 	.word	0x0000000c
        /*02c4*/ 	.word	0x00000040
        /*02c8*/ 	.short	0x010a
        /*02ca*/ 	.byte	0x3f
	.zero		1


	//   ....[35]....
        /*02cc*/ 	.word	0x000059b0
        /*02d0*/ 	.word	0x000000ff
        /*02d4*/ 	.word	0x00000000
        /*02d8*/ 	.short	0x0101
        /*02da*/ 	.byte	0x04
	.zero		1


	//   ....[36]....
        /*02dc*/ 	.word	0x00005a90
        /*02e0*/ 	.word	0x0000000c
        /*02e4*/ 	.word	0x00000040
        /*02e8*/ 	.short	0x010a
        /*02ea*/ 	.byte	0x3f
	.zero		1


	//   ....[37]....
        /*02ec*/ 	.word	0x000060d0
        /*02f0*/ 	.word	0x000000ff
        /*02f4*/ 	.word	0x00000000
        /*02f8*/ 	.short	0x0101
        /*02fa*/ 	.byte	0x04
	.zero		1


	//   ....[38]....
        /*02fc*/ 	.word	0x000061b0
        /*0300*/ 	.word	0x0000000e
        /*0304*/ 	.word	0x00000040
        /*0308*/ 	.short	0x010a
        /*030a*/ 	.byte	0x3f
	.zero		1


	//   ....[39]....
        /*030c*/ 	.word	0x000067a0
        /*0310*/ 	.word	0x000000ff
        /*0314*/ 	.word	0x00000000
        /*0318*/ 	.short	0x0101
        /*031a*/ 	.byte	0x04
	.zero		1


	//   ....[40]....
        /*031c*/ 	.word	0x00007160
        /*0320*/ 	.word	0x000000ff
        /*0324*/ 	.word	0x00000000
        /*0328*/ 	.short	0x0101
        /*032a*/ 	.byte	0x04
	.zero		1


	//   ....[41]....
        /*032c*/ 	.word	0x00007780
        /*0330*/ 	.word	0x000000ff
        /*0334*/ 	.word	0x00000088
        /*0338*/ 	.short	0x010a
        /*033a*/ 	.byte	0x04
	.zero		1


	//   ....[42]....
        /*033c*/ 	.word	0x00007b70
        /*0340*/ 	.word	0x000000ff
        /*0344*/ 	.word	0x00000060
        /*0348*/ 	.short	0x010a
        /*034a*/ 	.byte	0x0d
	.zero		1


	//   ....[43]....
        /*034c*/ 	.word	0x00007c60
        /*0350*/ 	.word	0x000000ff
        /*0354*/ 	.word	0x00000040
        /*0358*/ 	.short	0x010b
        /*035a*/ 	.byte	0x0d
	.zero		1


	//   ....[44]....
        /*035c*/ 	.word	0x00007cc0
        /*0360*/ 	.word	0x000000ff
        /*0364*/ 	.word	0x00000000
        /*0368*/ 	.short	0x0101
        /*036a*/ 	.byte	0x10
	.zero		1


	//   ....[45]....
        /*036c*/ 	.word	0x00007cf0
        /*0370*/ 	.word	0x000000ff
        /*0374*/ 	.word	0x00000068
        /*0378*/ 	.short	0x010a
        /*037a*/ 	.byte	0x0d
	.zero		1


	//   ....[46]....
        /*037c*/ 	.word	0x00007e00
        /*0380*/ 	.word	0x000000ff
        /*0384*/ 	.word	0x00000048
        /*0388*/ 	.short	0x010b
        /*038a*/ 	.byte	0x0d
	.zero		1


	//   ....[47]....
        /*038c*/ 	.word	0x00007e60
        /*0390*/ 	.word	0x000000ff
        /*0394*/ 	.word	0x00000000
        /*0398*/ 	.short	0x0101
        /*039a*/ 	.byte	0x12
	.zero		1


	//   ....[48]....
        /*039c*/ 	.word	0x00007e90
        /*03a0*/ 	.word	0x000000ff
        /*03a4*/ 	.word	0x00000070
        /*03a8*/ 	.short	0x010a
        /*03aa*/ 	.byte	0x0d
	.zero		1


	//   ....[49]....
        /*03ac*/ 	.word	0x00007fa0
        /*03b0*/ 	.word	0x000000ff
        /*03b4*/ 	.word	0x00000050
        /*03b8*/ 	.short	0x010b
        /*03ba*/ 	.byte	0x0d
	.zero		1


	//   ....[50]....
        /*03bc*/ 	.word	0x00008000
        /*03c0*/ 	.word	0x000000ff
        /*03c4*/ 	.word	0x00000000
        /*03c8*/ 	.short	0x0101
        /*03ca*/ 	.byte	0x1d
	.zero		1


	//   ....[51]....
        /*03cc*/ 	.word	0x00008030
        /*03d0*/ 	.word	0x000000ff
        /*03d4*/ 	.word	0x00000078
        /*03d8*/ 	.short	0x010a
        /*03da*/ 	.byte	0x0d
	.zero		1


	//   ....[52]....
        /*03dc*/ 	.word	0x00008140
        /*03e0*/ 	.word	0x000000ff
        /*03e4*/ 	.word	0x00000058
        /*03e8*/ 	.short	0x010b
        /*03ea*/ 	.byte	0x0d
	.zero		1


	//   ....[53]....
        /*03ec*/ 	.word	0x000081a0
        /*03f0*/ 	.word	0x000000ff
        /*03f4*/ 	.word	0x00000000
        /*03f8*/ 	.short	0x0101
        /*03fa*/ 	.byte	0x1e
	.zero		1


	//   ....[54]....
        /*03fc*/ 	.word	0x000081e0
        /*0400*/ 	.word	0x000000ff
        /*0404*/ 	.word	0x00000060
        /*0408*/ 	.short	0x010a
        /*040a*/ 	.byte	0x0d
	.zero		1


	//   ....[55]....
        /*040c*/ 	.word	0x000082e0
        /*0410*/ 	.word	0x000000ff
        /*0414*/ 	.word	0x00000040
        /*0418*/ 	.short	0x010b
        /*041a*/ 	.byte	0x0d
	.zero		1


	//   ....[56]....
        /*041c*/ 	.word	0x00008320
        /*0420*/ 	.word	0x000000ff
        /*0424*/ 	.word	0x00000000
        /*0428*/ 	.short	0x0101
        /*042a*/ 	.byte	0x10
	.zero		1


	//   ....[57]....
        /*042c*/ 	.word	0x00008350
        /*0430*/ 	.word	0x000000ff
        /*0434*/ 	.word	0x00000068
        /*0438*/ 	.short	0x010a
        /*043a*/ 	.byte	0x0d
	.zero		1


	//   ....[58]....
        /*043c*/ 	.word	0x00008450
        /*0440*/ 	.word	0x000000ff
        /*0444*/ 	.word	0x00000048
        /*0448*/ 	.short	0x010b
        /*044a*/ 	.byte	0x0d
	.zero		1


	//   ....[59]....
        /*044c*/ 	.word	0x00008490
        /*0450*/ 	.word	0x000000ff
        /*0454*/ 	.word	0x00000000
        /*0458*/ 	.short	0x0101
        /*045a*/ 	.byte	0x12
	.zero		1


	//   ....[60]....
        /*045c*/ 	.word	0x000084c0
        /*0460*/ 	.word	0x000000ff
        /*0464*/ 	.word	0x00000070
        /*0468*/ 	.short	0x010a
        /*046a*/ 	.byte	0x0d
	.zero		1


	//   ....[61]....
        /*046c*/ 	.word	0x000085c0
        /*0470*/ 	.word	0x000000ff
        /*0474*/ 	.word	0x00000050
        /*0478*/ 	.short	0x010b
        /*047a*/ 	.byte	0x0d
	.zero		1


	//   ....[62]....
        /*047c*/ 	.word	0x00008600
        /*0480*/ 	.word	0x000000ff
        /*0484*/ 	.word	0x00000000
        /*0488*/ 	.short	0x0101
        /*048a*/ 	.byte	0x1d
	.zero		1


	//   ....[63]....
        /*048c*/ 	.word	0x00008630
        /*0490*/ 	.word	0x000000ff
        /*0494*/ 	.word	0x00000078
        /*0498*/ 	.short	0x010a
        /*049a*/ 	.byte	0x0d
	.zero		1


	//   ....[64]....
        /*049c*/ 	.word	0x00008730
        /*04a0*/ 	.word	0x000000ff
        /*04a4*/ 	.word	0x00000058
        /*04a8*/ 	.short	0x010b
        /*04aa*/ 	.byte	0x0d
	.zero		1


	//   ....[65]....
        /*04ac*/ 	.word	0x00008780
        /*04b0*/ 	.word	0x000000ff
        /*04b4*/ 	.word	0x00000000
        /*04b8*/ 	.short	0x0101
        /*04ba*/ 	.byte	0x1e
	.zero		1


	//   ....[66]....
        /*04bc*/ 	.word	0x00008e10
        /*04c0*/ 	.word	0x00000000
        /*04c4*/ 	.word	0x00000060
        /*04c8*/ 	.short	0x010a
        /*04ca*/ 	.byte	0x3f
	.zero		1


	//   ....[67]....
        /*04cc*/ 	.word	0x00008e50
        /*04d0*/ 	.word	0x00000000
        /*04d4*/ 	.word	0x00000068
        /*04d8*/ 	.short	0x010a
        /*04da*/ 	.byte	0x3f
	.zero		1


	//   ....[68]....
        /*04dc*/ 	.word	0x00008e90
        /*04e0*/ 	.word	0x00000000
        /*04e4*/ 	.word	0x00000070
        /*04e8*/ 	.short	0x010a
        /*04ea*/ 	.byte	0x3f
	.zero		1


	//   ....[69]....
        /*04ec*/ 	.word	0x00008ef0
        /*04f0*/ 	.word	0x00000000
        /*04f4*/ 	.word	0x00000078
        /*04f8*/ 	.short	0x010a
        /*04fa*/ 	.byte	0x3f
	.zero		1


	//   ....[70]....
        /*04fc*/ 	.word	0x00009230
        /*0500*/ 	.word	0x0000000e
        /*0504*/ 	.word	0x00000020
        /*0508*/ 	.short	0x010a
        /*050a*/ 	.byte	0x3f
	.zero		1


	//   ....[71]....
        /*050c*/ 	.word	0x000095e0
        /*0510*/ 	.word	0x00000004
        /*0514*/ 	.word	0x00000088
        /*0518*/ 	.short	0x0101
        /*051a*/ 	.byte	0x3f
	.zero		1


	//   ....[72]....
        /*051c*/ 	.word	0x00009ce0
        /*0520*/ 	.word	0x00000005
        /*0524*/ 	.word	0x00000000
        /*0528*/ 	.short	0x010a
        /*052a*/ 	.byte	0x3f
	.zero		1


	//   ....[73]....
        /*052c*/ 	.word	0x00009d60
        /*0530*/ 	.word	0x00000007
        /*0534*/ 	.word	0x00000000
        /*0538*/ 	.short	0x010a
        /*053a*/ 	.byte	0x3f
	.zero		1


	//   ....[74]....
        /*053c*/ 	.word	0x00009df0
        /*0540*/ 	.word	0x00000006
        /*0544*/ 	.word	0x00000000
        /*0548*/ 	.short	0x010a
        /*054a*/ 	.byte	0x3f
	.zero		1


	//   ....[75]....
        /*054c*/ 	.word	0x00009e80
        /*0550*/ 	.word	0x00000003
        /*0554*/ 	.word	0x00000000
        /*0558*/ 	.short	0x010a
        /*055a*/ 	.byte	0x3f
	.zero		1


	//   ....[76]....
        /*055c*/ 	.word	0x00009ee0
        /*0560*/ 	.word	0x00000003
        /*0564*/ 	.word	0x00000000
        /*0568*/ 	.short	0x010a
        /*056a*/ 	.byte	0x3f
	.zero		1


	//   ....[77]....
        /*056c*/ 	.word	0x00009f40
        /*0570*/ 	.word	0x00000005
        /*0574*/ 	.word	0x00000000
        /*0578*/ 	.short	0x010a
        /*057a*/ 	.byte	0x3f
	.zero		1


	//   ....[78]....
        /*057c*/ 	.word	0x00009fa0
        /*0580*/ 	.word	0x00000005
        /*0584*/ 	.word	0x00000040
        /*0588*/ 	.short	0x010a
        /*058a*/ 	.byte	0x3f
	.zero		1


	//   ....[79]....
        /*058c*/ 	.word	0x00009ff0
        /*0590*/ 	.word	0x0000000e
        /*0594*/ 	.word	0x00000040
        /*0598*/ 	.short	0x010a
        /*059a*/ 	.byte	0x3f
	.zero		1


	//   ....[80]....
        /*059c*/ 	.word	0x0000a040
        /*05a0*/ 	.word	0x0000000c
        /*05a4*/ 	.word	0x00000040
        /*05a8*/ 	.short	0x010a
        /*05aa*/ 	.byte	0x3f
	.zero		1


	//   ....[81]....
        /*05ac*/ 	.word	0x0000a090
        /*05b0*/ 	.word	0x0000000d
        /*05b4*/ 	.word	0x00000040
        /*05b8*/ 	.short	0x010a
        /*05ba*/ 	.byte	0x3f
	.zero		1


	//   ....[82]....
        /*05bc*/ 	.word	0x0000a0e0
        /*05c0*/ 	.word	0x0000000c
        /*05c4*/ 	.word	0x00000040
        /*05c8*/ 	.short	0x010a
        /*05ca*/ 	.byte	0x3f
	.zero		1


	//   ....[83]....
        /*05cc*/ 	.word	0x0000a130
        /*05d0*/ 	.word	0x0000000c
        /*05d4*/ 	.word	0x00000040
        /*05d8*/ 	.short	0x010a
        /*05da*/ 	.byte	0x3f
	.zero		1


	//   ....[84]....
        /*05dc*/ 	.word	0x0000a180
        /*05e0*/ 	.word	0x0000000c
        /*05e4*/ 	.word	0x00000040
        /*05e8*/ 	.short	0x010a
        /*05ea*/ 	.byte	0x3f
	.zero		1


	//   ....[85]....
        /*05ec*/ 	.word	0x0000a1d0
        /*05f0*/ 	.word	0x0000000e
        /*05f4*/ 	.word	0x00000040
        /*05f8*/ 	.short	0x010a
        /*05fa*/ 	.byte	0x3f
	.zero		1


	//   ....[86]....
        /*05fc*/ 	.word	0x0000a230
        /*0600*/ 	.word	0x00000003
        /*0604*/ 	.word	0x00000088
        /*0608*/ 	.short	0x010a
        /*060a*/ 	.byte	0x3f
	.zero		1


	//   ....[87]....
        /*060c*/ 	.word	0x0000a290
        /*0610*/ 	.word	0x00000005
        /*0614*/ 	.word	0x00000060
        /*0618*/ 	.short	0x010a
        /*061a*/ 	.byte	0x3f
	.zero		1


	//   ....[88]....
        /*061c*/ 	.word	0x0000a2f0
        /*0620*/ 	.word	0x00000005
        /*0624*/ 	.word	0x00000068
        /*0628*/ 	.short	0x010a
        /*062a*/ 	.byte	0x3f
	.zero		1


	//   ....[89]....
        /*062c*/ 	.word	0x0000a350
        /*0630*/ 	.word	0x00000005
        /*0634*/ 	.word	0x00000070
        /*0638*/ 	.short	0x010a
        /*063a*/ 	.byte	0x3f
	.zero		1


	//   ....[90]....
        /*063c*/ 	.word	0x0000a3b0
        /*0640*/ 	.word	0x00000005
        /*0644*/ 	.word	0x00000078
        /*0648*/ 	.short	0x010a
        /*064a*/ 	.byte	0x3f
	.zero		1


	//   ....[91]....
        /*064c*/ 	.word	0x0000a410
        /*0650*/ 	.word	0x00000005
        /*0654*/ 	.word	0x00000060
        /*0658*/ 	.short	0x010a
        /*065a*/ 	.byte	0x3f
	.zero		1


	//   ....[92]....
        /*065c*/ 	.word	0x0000a470
        /*0660*/ 	.word	0x00000005
        /*0664*/ 	.word	0x00000068
        /*0668*/ 	.short	0x010a
        /*066a*/ 	.byte	0x3f
	.zero		1


	//   ....[93]....
        /*066c*/ 	.word	0x0000a4d0
        /*0670*/ 	.word	0x00000005
        /*0674*/ 	.word	0x00000070
        /*0678*/ 	.short	0x010a
        /*067a*/ 	.byte	0x3f
	.zero		1


	//   ....[94]....
        /*067c*/ 	.word	0x0000a530
        /*0680*/ 	.word	0x00000005
        /*0684*/ 	.word	0x00000078
        /*0688*/ 	.short	0x010a
        /*068a*/ 	.byte	0x3f
	.zero		1


	//   ....[95]....
        /*068c*/ 	.word	0x0000a580
        /*0690*/ 	.word	0x00000000
        /*0694*/ 	.word	0x00000060
        /*0698*/ 	.short	0x010a
        /*069a*/ 	.byte	0x3f
	.zero		1


	//   ....[96]....
        /*069c*/ 	.word	0x0000a5d0
        /*06a0*/ 	.word	0x00000000
        /*06a4*/ 	.word	0x00000068
        /*06a8*/ 	.short	0x010a
        /*06aa*/ 	.byte	0x3f
	.zero		1


	//   ....[97]....
        /*06ac*/ 	.word	0x0000a620
        /*06b0*/ 	.word	0x00000000
        /*06b4*/ 	.word	0x00000070
        /*06b8*/ 	.short	0x010a
        /*06ba*/ 	.byte	0x3f
	.zero		1


	//   ....[98]....
        /*06bc*/ 	.word	0x0000a6f0
        /*06c0*/ 	.word	0x0000000e
        /*06c4*/ 	.word	0x00000020
        /*06c8*/ 	.short	0x010a
        /*06ca*/ 	.byte	0x3f
	.zero		1


	//   ....[99]....
        /*06cc*/ 	.word	0x0000a7c0
        /*06d0*/ 	.word	0x00000005
        /*06d4*/ 	.word	0x00000000
        /*06d8*/ 	.short	0x010a
        /*06da*/ 	.byte	0x3f
	.zero		1


	//   ....[100]....
        /*06dc*/ 	.word	0x0000a810
        /*06e0*/ 	.word	0x00000007
        /*06e4*/ 	.word	0x00000000
        /*06e8*/ 	.short	0x010a
        /*06ea*/ 	.byte	0x3f
	.zero		1


	//   ....[101]....
        /*06ec*/ 	.word	0x0000a860
        /*06f0*/ 	.word	0x00000006
        /*06f4*/ 	.word	0x00000000
        /*06f8*/ 	.short	0x010a
        /*06fa*/ 	.byte	0x3f
	.zero		1


	//----- nvinfo : EIATTR_NUM_MBARRIERS
	.align		4
.L_38:
        /*06fc*/ 	.byte	0x03, 0x38
        /*06fe*/ 	.short	0x0012


	//----- nvinfo : EIATTR_EXIT_INSTR_OFFSETS
	.align		4
        /*0700*/ 	.byte	0x04, 0x1c
        /*0702*/ 	.short	(.L_40 - .L_39)


	//   ....[0]....
.L_39:
        /*0704*/ 	.word	0x00009ed0


	//----- nvinfo : EIATTR_MAX_THREADS
	.align		4
.L_40:
        /*0708*/ 	.byte	0x04, 0x05
        /*070a*/ 	.short	(.L_42 - .L_41)
.L_41:
        /*070c*/ 	.word	0x00000180
        /*0710*/ 	.word	0x00000001
        /*0714*/ 	.word	0x00000001


	//----- nvinfo : EIATTR_CRS_STACK_SIZE
	.align		4
.L_42:
        /*0718*/ 	.byte	0x04, 0x1e
        /*071a*/ 	.short	(.L_44 - .L_43)
.L_43:
        /*071c*/ 	.word	0x00000000


	//----- nvinfo : EIATTR_CBANK_PARAM_SIZE
	.align		4
.L_44:
        /*0720*/ 	.byte	0x03, 0x19
        /*0722*/ 	.short	0x0770


	//----- nvinfo : EIATTR_PARAM_CBANK
	.align		4
        /*0724*/ 	.byte	0x04, 0x0a
        /*0726*/ 	.short	(.L_46 - .L_45)
	.align		4
.L_45:
        /*0728*/ 	.word	index@(.nv.constant0._ZN7cutlass13device_kernelINS_4gemm6kernel13GemmUniversalIN4cute5tupleIJiiiiEEENS1_10collective13CollectiveMmaINS1_34MainloopSm90TmaGmmaWarpSpecializedILi4ENS5_IJNS4_1CILi2EEENSA_ILi1EEESC_EEENS1_35KernelTmaWarpSpecializedCooperativeEEENS5_IJNSA_ILi128EEENSA_ILi256EEENSA_ILi64EEEEEENS_6half_tENS5_IJlSC_lEEESK_SL_NS4_8TiledMMAINS4_8MMA_AtomIJNS4_4SM904GMMA26MMA_64x256x16_F32F16F16_SSILNSP_5MajorE0ELSR_0ELNSP_7ScaleInE1ELSS_1EEEEEENS4_6LayoutISD_NS5_IJSC_NSA_ILi0EEESW_EEEEENS5_IJNS4_10UnderscoreESZ_SZ_EEEEENS4_13SM90_TMA_LOADENS4_14ComposedLayoutINS4_7SwizzleILi3ELi4ELi3EEENS4_18smem_ptr_flag_bitsILi16EEENSV_INS5_IJNSA_ILi8EEESI_EEENS5_IJSI_SC_EEEEEEEvNS4_8identityENS4_23SM90_TMA_LOAD_MULTICASTES1C_vS1D_EENS_8epilogue10collective18CollectiveEpilogueINS1G_22Sm90TmaWarpSpecializedILi4ELi2ELi16ELb1ELb0EEEJSJ_NS5_IJSG_NSA_ILi32EEEEEESK_SL_SK_SL_NS1G_6fusion15FusionCallbacksIS1K_NS1N_17LinCombPerRowBiasISK_fSK_SK_fLi8ELNS_15FloatRoundStyleE2EEESJ_S1M_JEEES12_NS13_INS14_ILi2ELi4ELi3EEES17_NSV_INS5_IJS18_S1L_EEENS5_IJS1L_SC_EEEEEEENS4_17SM75_U32x4_LDSM_NENS4_14SM90_TMA_STOREES1X_NS4_17SM90_U32x4_STSM_NENS4_9Copy_AtomIJS20_SK_EEEvEEEvvEEEEvNT_6ParamsE)
        /*072c*/ 	.short	0x0210
        /*072e*/ 	.short	0x0770


	//----- nvinfo : EIATTR_SW_WAR
	.align		4
.L_46:
        /*0730*/ 	.byte	0x04, 0x36
        /*0732*/ 	.short	(.L_48 - .L_47)
.L_47:
        /*0734*/ 	.word	0x00000008
.L_48:


//--------------------- .nv.callgraph             --------------------------
	.section	.nv.callgraph,"",@"SHT_CUDA_CALLGRAPH"
	.align	4
	.sectionentsize	8
	.align		4
        /*0000*/ 	.word	0x00000000
	.align		4
        /*0004*/ 	.word	0xffffffff
	.align		4
        /*0008*/ 	.word	index@(_ZN7cutlass13device_kernelINS_4gemm6kernel13GemmUniversalIN4cute5tupleIJiiiiEEENS1_10collective13CollectiveMmaINS1_34MainloopSm90TmaGmmaWarpSpecializedILi4ENS5_IJNS4_1CILi2EEENSA_ILi1EEESC_EEENS1_35KernelTmaWarpSpecializedCooperativeEEENS5_IJNSA_ILi128EEENSA_ILi256EEENSA_ILi64EEEEEENS_6half_tENS5_IJlSC_lEEESK_SL_NS4_8TiledMMAINS4_8MMA_AtomIJNS4_4SM904GMMA26MMA_64x256x16_F32F16F16_SSILNSP_5MajorE0ELSR_0ELNSP_7ScaleInE1ELSS_1EEEEEENS4_6LayoutISD_NS5_IJSC_NSA_ILi0EEESW_EEEEENS5_IJNS4_10UnderscoreESZ_SZ_EEEEENS4_13SM90_TMA_LOADENS4_14ComposedLayoutINS4_7SwizzleILi3ELi4ELi3EEENS4_18smem_ptr_flag_bitsILi16EEENSV_INS5_IJNSA_ILi8EEESI_EEENS5_IJSI_SC_EEEEEEEvNS4_8identityENS4_23SM90_TMA_LOAD_MULTICASTES1C_vS1D_EENS_8epilogue10collective18CollectiveEpilogueINS1G_22Sm90TmaWarpSpecializedILi4ELi2ELi16ELb1ELb0EEEJSJ_NS5_IJSG_NSA_ILi32EEEEEESK_SL_SK_SL_NS1G_6fusion15FusionCallbacksIS1K_NS1N_17LinCombPerRowBiasISK_fSK_SK_fLi8ELNS_15FloatRoundStyleE2EEESJ_S1M_JEEES12_NS13_INS14_ILi2ELi4ELi3EEES17_NSV_INS5_IJS18_S1L_EEENS5_IJS1L_SC_EEEEEEENS4_17SM75_U32x4_LDSM_NENS4_14SM90_TMA_STOREES1X_NS4_17SM90_U32x4_STSM_NENS4_9Copy_AtomIJS20_SK_EEEvEEEvvEEEEvNT_6ParamsE)
	.align		4
        /*000c*/ 	.word	index@(__assertfail)
	.align		4
        /*0010*/ 	.word	0x00000000
	.align		4
        /*0014*/ 	.word	0xfffffffe
	.align		4
        /*0018*/ 	.word	0x00000000
	.align		4
        /*001c*/ 	.word	0xfffffffd
	.align		4
        /*0020*/ 	.word	0x00000000
	.align		4
        /*0024*/ 	.word	0xfffffffc


//--------------------- .nv.constant4             --------------------------
	.section	.nv.constant4,"a",@progbits
	.align	8
	.align		8
.nv.constant4:
        /*0000*/ 	.dword	__assertfail
	.align		8
        /*0008*/ 	.dword	__unnamed_1
	.align		8
        /*0010*/ 	.dword	__unnamed_2
	.align		8
        /*0018*/ 	.dword	_ZN39_INTERNAL_0a3547bc_4_k_cu_9da66f84_29324cuda3std3__45__cpo5beginE
	.align		8
        /*0020*/ 	.dword	_ZN39_INTERNAL_0a3547bc_4_k_cu_9da66f84_29324cuda3std3__45__cpo3endE
	.align		8
        /*0028*/ 	.dword	_ZN39_INTERNAL_0a3547bc_4_k_cu_9da66f84_29324cuda3std3__45__cpo6cbeginE
	.align		8
        /*0030*/ 	.dword	_ZN39_INTERNAL_0a3547bc_4_k_cu_9da66f84_29324cuda3std3__45__cpo4cendE
	.align		8
        /*0038*/ 	.dword	_ZN39_INTERNAL_0a3547bc_4_k_cu_9da66f84_29324cuda3std3__441_GLOBAL__N__0a3547bc_4_k_cu_9da66f84_29326ignoreE
	.align		8
        /*0040*/ 	.dword	_ZN39_INTERNAL_0a3547bc_4_k_cu_9da66f84_29324cuda3std3__419piecewise_constructE
	.align		8
        /*0048*/ 	.dword	_ZN39_INTERNAL_0a3547bc_4_k_cu_9da66f84_29324cuda3std3__48in_placeE
	.align		8
        /*0050*/ 	.dword	_ZN39_INTERNAL_0a3547bc_4_k_cu_9da66f84_29324cuda3std6ranges3__45__cpo4swapE
	.align		8
        /*0058*/ 	.dword	_ZN39_INTERNAL_0a3547bc_4_k_cu_9da66f84_29324cuda3std6ranges3__45__cpo9iter_moveE
	.align		8
        /*0060*/ 	.dword	_ZN39_INTERNAL_0a3547bc_4_k_cu_9da66f84_29324cute7productE
	.align		8
        /*0068*/ 	.dword	_ZN39_INTERNAL_0a3547bc_4_k_cu_9da66f84_29324cute1_E
	.align		8
        /*0070*/ 	.dword	$str$22
	.align		8
        /*0078*/ 	.dword	$str$23
	.align		8
        /*0080*/ 	.dword	$str$26
	.align		8
        /*0088*/ 	.dword	$str$27


//--------------------- .text._ZN7cutlass13device_kernelINS_4gemm6kernel13GemmUniversalIN4cute5tupleIJiiiiEEENS1_10collective13CollectiveMmaINS1_34MainloopSm90TmaGmmaWarpSpecializedILi4ENS5_IJNS4_1CILi2EEENSA_ILi1EEESC_EEENS1_35KernelTmaWarpSpecializedCooperativeEEENS5_IJNSA_ILi128EEENSA_ILi256EEENSA_ILi64EEEEEENS_6half_tENS5_IJlSC_lEEESK_SL_NS4_8TiledMMAINS4_8MMA_AtomIJNS4_4SM904GMMA26MMA_64x256x16_F32F16F16_SSILNSP_5MajorE0ELSR_0ELNSP_7ScaleInE1ELSS_1EEEEEENS4_6LayoutISD_NS5_IJSC_NSA_ILi0EEESW_EEEEENS5_IJNS4_10UnderscoreESZ_SZ_EEEEENS4_13SM90_TMA_LOADENS4_14ComposedLayoutINS4_7SwizzleILi3ELi4ELi3EEENS4_18smem_ptr_flag_bitsILi16EEENSV_INS5_IJNSA_ILi8EEESI_EEENS5_IJSI_SC_EEEEEEEvNS4_8identityENS4_23SM90_TMA_LOAD_MULTICASTES1C_vS1D_EENS_8epilogue10collective18CollectiveEpilogueINS1G_22Sm90TmaWarpSpecializedILi4ELi2ELi16ELb1ELb0EEEJSJ_NS5_IJSG_NSA_ILi32EEEEEESK_SL_SK_SL_NS1G_6fusion15FusionCallbacksIS1K_NS1N_17LinCombPerRowBiasISK_fSK_SK_fLi8ELNS_15FloatRoundStyleE2EEESJ_S1M_JEEES12_NS13_INS14_ILi2ELi4ELi3EEES17_NSV_INS5_IJS18_S1L_EEENS5_IJS1L_SC_EEEEEEENS4_17SM75_U32x4_LDSM_NENS4_14SM90_TMA_STOREES1X_NS4_17SM90_U32x4_STSM_NENS4_9Copy_AtomIJS20_SK_EEEvEEEvvEEEEvNT_6ParamsE --------------------------
	.section	.text._ZN7cutlass13device_kernelINS_4gemm6kernel13GemmUniversalIN4cute5tupleIJiiiiEEENS1_10collective13CollectiveMmaINS1_34MainloopSm90TmaGmmaWarpSpecializedILi4ENS5_IJNS4_1CILi2EEENSA_ILi1EEESC_EEENS1_35KernelTmaWarpSpecializedCooperativeEEENS5_IJNSA_ILi128EEENSA_ILi256EEENSA_ILi64EEEEEENS_6half_tENS5_IJlSC_lEEESK_SL_NS4_8TiledMMAINS4_8MMA_AtomIJNS4_4SM904GMMA26MMA_64x256x16_F32F16F16_SSILNSP_5MajorE0ELSR_0ELNSP_7ScaleInE1ELSS_1EEEEEENS4_6LayoutISD_NS5_IJSC_NSA_ILi0EEESW_EEEEENS5_IJNS4_10UnderscoreESZ_SZ_EEEEENS4_13SM90_TMA_LOADENS4_14ComposedLayoutINS4_7SwizzleILi3ELi4ELi3EEENS4_18smem_ptr_flag_bitsILi16EEENSV_INS5_IJNSA_ILi8EEESI_EEENS5_IJSI_SC_EEEEEEEvNS4_8identityENS4_23SM90_TMA_LOAD_MULTICASTES1C_vS1D_EENS_8epilogue10collective18CollectiveEpilogueINS1G_22Sm90TmaWarpSpecializedILi4ELi2ELi16ELb1ELb0EEEJSJ_NS5_IJSG_NSA_ILi32EEEEEESK_SL_SK_SL_NS1G_6fusion15FusionCallbacksIS1K_NS1N_17LinCombPerRowBiasISK_fSK_SK_fLi8ELNS_15FloatRoundStyleE2EEESJ_S1M_JEEES12_NS13_INS14_ILi2ELi4ELi3EEES17_NSV_INS5_IJS18_S1L_EEENS5_IJS1L_SC_EEEEEEENS4_17SM75_U32x4_LDSM_NENS4_14SM90_TMA_STOREES1X_NS4_17SM90_U32x4_STSM_NENS4_9Copy_AtomIJS20_SK_EEEvEEEvvEEEEvNT_6ParamsE,"ax",@progbits
	.align	128
.text._ZN7cutlass13device_kernelINS_4gemm6kernel13GemmUniversalIN4cute5tupleIJiiiiEEENS1_10collective13CollectiveMmaINS1_34MainloopSm90TmaGmmaWarpSpecializedILi4ENS5_IJNS4_1CILi2EEENSA_ILi1EEESC_EEENS1_35KernelTmaWarpSpecializedCooperativeEEENS5_IJNSA_ILi128EEENSA_ILi256EEENSA_ILi64EEEEEENS_6half_tENS5_IJlSC_lEEESK_SL_NS4_8TiledMMAINS4_8MMA_AtomIJNS4_4SM904GMMA26MMA_64x256x16_F32F16F16_SSILNSP_5MajorE0ELSR_0ELNSP_7ScaleInE1ELSS_1EEEEEENS4_6LayoutISD_NS5_IJSC_NSA_ILi0EEESW_EEEEENS5_IJNS4_10UnderscoreESZ_SZ_EEEEENS4_13SM90_TMA_LOADENS4_14ComposedLayoutINS4_7SwizzleILi3ELi4ELi3EEENS4_18smem_ptr_flag_bitsILi16EEENSV_INS5_IJNSA_ILi8EEESI_EEENS5_IJSI_SC_EEEEEEEvNS4_8identityENS4_23SM90_TMA_LOAD_MULTICASTES1C_vS1D_EENS_8epilogue10collective18CollectiveEpilogueINS1G_22Sm90TmaWarpSpecializedILi4ELi2ELi16ELb1ELb0EEEJSJ_NS5_IJSG_NSA_ILi32EEEEEESK_SL_SK_SL_NS1G_6fusion15FusionCallbacksIS1K_NS1N_17LinCombPerRowBiasISK_fSK_SK_fLi8ELNS_15FloatRoundStyleE2EEESJ_S1M_JEEES12_NS13_INS14_ILi2ELi4ELi3EEES17_NSV_INS5_IJS18_S1L_EEENS5_IJS1L_SC_EEEEEEENS4_17SM75_U32x4_LDSM_NENS4_14SM90_TMA_STOREES1X_NS4_17SM90_U32x4_STSM_NENS4_9Copy_AtomIJS20_SK_EEEvEEEvvEEEEvNT_6ParamsE:
        .type           _ZN7cutlass13device_kernelINS_4gemm6kernel13GemmUniversalIN4cute5tupleIJiiiiEEENS1_10collective13CollectiveMmaINS1_34MainloopSm90TmaGmmaWarpSpecializedILi4ENS5_IJNS4_1CILi2EEENSA_ILi1EEESC_EEENS1_35KernelTmaWarpSpecializedCooperativeEEENS5_IJNSA_ILi128EEENSA_ILi256EEENSA_ILi64EEEEEENS_6half_tENS5_IJlSC_lEEESK_SL_NS4_8TiledMMAINS4_8MMA_AtomIJNS4_4SM904GMMA26MMA_64x256x16_F32F16F16_SSILNSP_5MajorE0ELSR_0ELNSP_7ScaleInE1ELSS_1EEEEEENS4_6LayoutISD_NS5_IJSC_NSA_ILi0EEESW_EEEEENS5_IJNS4_10UnderscoreESZ_SZ_EEEEENS4_13SM90_TMA_LOADENS4_14ComposedLayoutINS4_7SwizzleILi3ELi4ELi3EEENS4_18smem_ptr_flag_bitsILi16EEENSV_INS5_IJNSA_ILi8EEESI_EEENS5_IJSI_SC_EEEEEEEvNS4_8identityENS4_23SM90_TMA_LOAD_MULTICASTES1C_vS1D_EENS_8epilogue10collective18CollectiveEpilogueINS1G_22Sm90TmaWarpSpecializedILi4ELi2ELi16ELb1ELb0EEEJSJ_NS5_IJSG_NSA_ILi32EEEEEESK_SL_SK_SL_NS1G_6fusion15FusionCallbacksIS1K_NS1N_17LinCombPerRowBiasISK_fSK_SK_fLi8ELNS_15FloatRoundStyleE2EEESJ_S1M_JEEES12_NS13_INS14_ILi2ELi4ELi3EEES17_NSV_INS5_IJS18_S1L_EEENS5_IJS1L_SC_EEEEEEENS4_17SM75_U32x4_LDSM_NENS4_14SM90_TMA_STOREES1X_NS4_17SM90_U32x4_STSM_NENS4_9Copy_AtomIJS20_SK_EEEvEEEvvEEEEvNT_6ParamsE,@function
        .size           _ZN7cutlass13device_kernelINS_4gemm6kernel13GemmUniversalIN4cute5tupleIJiiiiEEENS1_10collective13CollectiveMmaINS1_34MainloopSm90TmaGmmaWarpSpecializedILi4ENS5_IJNS4_1CILi2EEENSA_ILi1EEESC_EEENS1_35KernelTmaWarpSpecializedCooperativeEEENS5_IJNSA_ILi128EEENSA_ILi256EEENSA_ILi64EEEEEENS_6half_tENS5_IJlSC_lEEESK_SL_NS4_8TiledMMAINS4_8MMA_AtomIJNS4_4SM904GMMA26MMA_64x256x16_F32F16F16_SSILNSP_5MajorE0ELSR_0ELNSP_7ScaleInE1ELSS_1EEEEEENS4_6LayoutISD_NS5_IJSC_NSA_ILi0EEESW_EEEEENS5_IJNS4_10UnderscoreESZ_SZ_EEEEENS4_13SM90_TMA_LOADENS4_14ComposedLayoutINS4_7SwizzleILi3ELi4ELi3EEENS4_18smem_ptr_flag_bitsILi16EEENSV_INS5_IJNSA_ILi8EEESI_EEENS5_IJSI_SC_EEEEEEEvNS4_8identityENS4_23SM90_TMA_LOAD_MULTICASTES1C_vS1D_EENS_8epilogue10collective18CollectiveEpilogueINS1G_22Sm90TmaWarpSpecializedILi4ELi2ELi16ELb1ELb0EEEJSJ_NS5_IJSG_NSA_ILi32EEEEEESK_SL_SK_SL_NS1G_6fusion15FusionCallbacksIS1K_NS1N_17LinCombPerRowBiasISK_fSK_SK_fLi8ELNS_15FloatRoundStyleE2EEESJ_S1M_JEEES12_NS13_INS14_ILi2ELi4ELi3EEES17_NSV_INS5_IJS18_S1L_EEENS5_IJS1L_SC_EEEEEEENS4_17SM75_U32x4_LDSM_NENS4_14SM90_TMA_STOREES1X_NS4_17SM90_U32x4_STSM_NENS4_9Copy_AtomIJS20_SK_EEEvEEEvvEEEEvNT_6ParamsE,(.L_x_261 - _ZN7cutlass13device_kernelINS_4gemm6kernel13GemmUniversalIN4cute5tupleIJiiiiEEENS1_10collective13CollectiveMmaINS1_34MainloopSm90TmaGmmaWarpSpecializedILi4ENS5_IJNS4_1CILi2EEENSA_ILi1EEESC_EEENS1_35KernelTmaWarpSpecializedCooperativeEEENS5_IJNSA_ILi128EEENSA_ILi256EEENSA_ILi64EEEEEENS_6half_tENS5_IJlSC_lEEESK_SL_NS4_8TiledMMAINS4_8MMA_AtomIJNS4_4SM904GMMA26MMA_64x256x16_F32F16F16_SSILNSP_5MajorE0ELSR_0ELNSP_7ScaleInE1ELSS_1EEEEEENS4_6LayoutISD_NS5_IJSC_NSA_ILi0EEESW_EEEEENS5_IJNS4_10UnderscoreESZ_SZ_EEEEENS4_13SM90_TMA_LOADENS4_14ComposedLayoutINS4_7SwizzleILi3ELi4ELi3EEENS4_18smem_ptr_flag_bitsILi16EEENSV_INS5_IJNSA_ILi8EEESI_EEENS5_IJSI_SC_EEEEEEEvNS4_8identityENS4_23SM90_TMA_LOAD_MULTICASTES1C_vS1D_EENS_8epilogue10collective18CollectiveEpilogueINS1G_22Sm90TmaWarpSpecializedILi4ELi2ELi16ELb1ELb0EEEJSJ_NS5_IJSG_NSA_ILi32EEEEEESK_SL_SK_SL_NS1G_6fusion15FusionCallbacksIS1K_NS1N_17LinCombPerRowBiasISK_fSK_SK_fLi8ELNS_15FloatRoundStyleE2EEESJ_S1M_JEEES12_NS13_INS14_ILi2ELi4ELi3EEES17_NSV_INS5_IJS18_S1L_EEENS5_IJS1L_SC_EEEEEEENS4_17SM75_U32x4_LDSM_NENS4_14SM90_TMA_STOREES1X_NS4_17SM90_U32x4_STSM_NENS4_9Copy_AtomIJS20_SK_EEEvEEEvvEEEEvNT_6ParamsE)
        .other          _ZN7cutlass13device_kernelINS_4gemm6kernel13GemmUniversalIN4cute5tupleIJiiiiEEENS1_10collective13CollectiveMmaINS1_34MainloopSm90TmaGmmaWarpSpecializedILi4ENS5_IJNS4_1CILi2EEENSA_ILi1EEESC_EEENS1_35KernelTmaWarpSpecializedCooperativeEEENS5_IJNSA_ILi128EEENSA_ILi256EEENSA_ILi64EEEEEENS_6half_tENS5_IJlSC_lEEESK_SL_NS4_8TiledMMAINS4_8MMA_AtomIJNS4_4SM904GMMA26MMA_64x256x16_F32F16F16_SSILNSP_5MajorE0ELSR_0ELNSP_7ScaleInE1ELSS_1EEEEEENS4_6LayoutISD_NS5_IJSC_NSA_ILi0EEESW_EEEEENS5_IJNS4_10UnderscoreESZ_SZ_EEEEENS4_13SM90_TMA_LOADENS4_14ComposedLayoutINS4_7SwizzleILi3ELi4ELi3EEENS4_18smem_ptr_flag_bitsILi16EEENSV_INS5_IJNSA_ILi8EEESI_EEENS5_IJSI_SC_EEEEEEEvNS4_8identityENS4_23SM90_TMA_LOAD_MULTICASTES1C_vS1D_EENS_8epilogue10collective18CollectiveEpilogueINS1G_22Sm90TmaWarpSpecializedILi4ELi2ELi16ELb1ELb0EEEJSJ_NS5_IJSG_NSA_ILi32EEEEEESK_SL_SK_SL_NS1G_6fusion15FusionCallbacksIS1K_NS1N_17LinCombPerRowBiasISK_fSK_SK_fLi8ELNS_15FloatRoundStyleE2EEESJ_S1M_JEEES12_NS13_INS14_ILi2ELi4ELi3EEES17_NSV_INS5_IJS18_S1L_EEENS5_IJS1L_SC_EEEEEEENS4_17SM75_U32x4_LDSM_NENS4_14SM90_TMA_STOREES1X_NS4_17SM90_U32x4_STSM_NENS4_9Copy_AtomIJS20_SK_EEEvEEEvvEEEEvNT_6ParamsE,@"STO_CUDA_ENTRY STV_DEFAULT"
_ZN7cutlass13device_kernelINS_4gemm6kernel13GemmUniversalIN4cute5tupleIJiiiiEEENS1_10collective13CollectiveMmaINS1_34MainloopSm90TmaGmmaWarpSpecializedILi4ENS5_IJNS4_1CILi2EEENSA_ILi1EEESC_EEENS1_35KernelTmaWarpSpecializedCooperativeEEENS5_IJNSA_ILi128EEENSA_ILi256EEENSA_ILi64EEEEEENS_6half_tENS5_IJlSC_lEEESK_SL_NS4_8TiledMMAINS4_8MMA_AtomIJNS4_4SM904GMMA26MMA_64x256x16_F32F16F16_SSILNSP_5MajorE0ELSR_0ELNSP_7ScaleInE1ELSS_1EEEEEENS4_6LayoutISD_NS5_IJSC_NSA_ILi0EEESW_EEEEENS5_IJNS4_10UnderscoreESZ_SZ_EEEEENS4_13SM90_TMA_LOADENS4_14ComposedLayoutINS4_7SwizzleILi3ELi4ELi3EEENS4_18smem_ptr_flag_bitsILi16EEENSV_INS5_IJNSA_ILi8EEESI_EEENS5_IJSI_SC_EEEEEEEvNS4_8identityENS4_23SM90_TMA_LOAD_MULTICASTES1C_vS1D_EENS_8epilogue10collective18CollectiveEpilogueINS1G_22Sm90TmaWarpSpecializedILi4ELi2ELi16ELb1ELb0EEEJSJ_NS5_IJSG_NSA_ILi32EEEEEESK_SL_SK_SL_NS1G_6fusion15FusionCallbacksIS1K_NS1N_17LinCombPerRowBiasISK_fSK_SK_fLi8ELNS_15FloatRoundStyleE2EEESJ_S1M_JEEES12_NS13_INS14_ILi2ELi4ELi3EEES17_NSV_INS5_IJS18_S1L_EEENS5_IJS1L_SC_EEEEEEENS4_17SM75_U32x4_LDSM_NENS4_14SM90_TMA_STOREES1X_NS4_17SM90_U32x4_STSM_NENS4_9Copy_AtomIJS20_SK_EEEvEEEvvEEEEvNT_6ParamsE:
[----:B------:R-:W1:Y:S01]  /*0000*/  LDC R1, c[0x0][0x28] ;  /* 0x00000a00ff017b82 */ /* 0x000e620000000800 */
[----:B------:R-:W2:Y:S07]  /*0010*/  S2R R18, SR_TID.X ;  /* 0x0000000000127919 */ /* 0x000eae0000002100 */
[----:B------:R-:W3:Y:S01]  /*0020*/  LDC.64 R4, c[0x0][0x588] ;  /* 0x00016200ff047b82 */ /* 0x000ee20000000a00 */
[----:B------:R-:W-:Y:S01]  /*0030*/  ELECT P0, URZ, PT ;  /* 0x00000000003f782f */ /* 0x000fe20003800000 */
[----:B------:R-:W-:Y:S01]  /*0040*/  BSSY B0, `(.L_x_0) ;  /* 0x0000016000007945 */ /* 0x000fe20003800000 */
[----:B--2---:R-:W-:-:S02]  /*0050*/  SHF.R.U32.HI R2, RZ, 0x5, R18 ;  /* 0x00000005ff027819 */ /* 0x004fc40000011612 */
[----:B------:R-:W-:-:S03]  /*0060*/  SHF.R.U32.HI R6, RZ, 0x7, R18 ;  /* 0x00000007ff067819 */ /* 0x000fc60000011612 */
[----:B------:R-:W2:Y:S04]  /*0070*/  SHFL.IDX PT, R0, R2, RZ, 0x1f ;  /* 0x00001fff02007589 */ /* 0x000ea800000e0000 */
[----:B------:R4:W1:Y:S01]  /*0080*/  SHFL.IDX PT, R10, R6, RZ, 0x1f ;  /* 0x00001fff060a7589 */ /* 0x00086200000e0000 */
[----:B--2---:R-:W-:Y:S02]  /*0090*/  ISETP.NE.OR P0, PT, R0, RZ, !P0 ;  /* 0x000000ff0000720c */ /* 0x004fe40004705670 */
[----:B------:R-:W-:-:S11]  /*00a0*/  SHF.R.S32.HI R3, RZ, 0x1f, R0 ;  /* 0x0000001fff037819 */ /* 0x000fd60000011400 */
[----:B-1-34-:R-:W-:Y:S05]  /*00b0*/  @P0 BRA `(.L_x_1) ;  /* 0x0000000000380947 */ /* 0x01afea0003800000 */
[----:B------:R-:W-:Y:S02]  /*00c0*/  ULDC.64 UR4, c[0x0][0x198] ;  /* 0x0000660000047ab9 */ /* 0x000fe40000000a00 */
[----:B------:R-:W-:Y:S02]  /*00d0*/  UIADD3 UR6, UP0, UR4, 0xf0, URZ ;  /* 0x000000f004067890 */ /* 0x000fe4000ff1e03f */
[----:B------:R-:W-:Y:S02]  /*00e0*/  UIADD3 UR8, UP1, UR4, 0x1f0, URZ ;  /* 0x000001f004087890 */ /* 0x000fe4000ff3e03f */
[----:B------:R-:W-:Y:S02]  /*00f0*/  UIADD3 UR10, UP2, UR4, 0x3f0, URZ ;  /* 0x000003f0040a7890 */ /* 0x000fe4000ff5e03f */
[----:B------:R-:W-:Y:S02]  /*0100*/  UIADD3 UR4, UP3, UR4, 0x4f0, URZ ;  /* 0x000004f004047890 */ /* 0x000fe4000ff7e03f */
[----:B------:R-:W-:-:S02]  /*0110*/  UIADD3.X UR7, URZ, UR5, URZ, UP0, !UPT ;  /* 0x000000053f077290 */ /* 0x000fc400087fe43f */
[----:B------:R-:W-:Y:S02]  /*0120*/  UIADD3.X UR9, URZ, UR5, URZ, UP1, !UPT ;  /* 0x000000053f097290 */ /* 0x000fe40008ffe43f */
[----:B------:R-:W-:Y:S02]  /*0130*/  UIADD3.X UR11, URZ, UR5, URZ, UP2, !UPT ;  /* 0x000000053f0b7290 */ /* 0x000fe400097fe43f */
[----:B------:R-:W-:-:S03]  /*0140*/  UIADD3.X UR5, URZ, UR5, URZ, UP3, !UPT ;  /* 0x000000053f057290 */ /* 0x000fc60009ffe43f */
[----:B------:R1:W-:Y:S02]  /*0150*/  UTMACCTL.PF [UR6] ;  /* 0x00000000060079b9 */ /* 0x0003e40008040000 */
[----:B------:R1:W-:Y:S02]  /*0160*/  UTMACCTL.PF [UR8] ;  /* 0x00000000080079b9 */ /* 0x0003e40008040000 */
[----:B------:R1:W-:Y:S02]  /*0170*/  UTMACCTL.PF [UR10] ;  /* 0x000000000a0079b9 */ /* 0x0003e40008040000 */
[----:B------:R1:W-:Y:S02]  /*0180*/  UTMACCTL.PF [UR4] ;  /* 0x00000000040079b9 */ /* 0x0003e40008040000 */
[----:B-1----:R-:W-:Y:S01]  /*0190*/  NOP ;  /* 0x0000000000007918 */ /* 0x002fe20000000000 */
.L_x_1:
[----:B------:R-:W-:Y:S05]  /*01a0*/  BSYNC B0 ;  /* 0x0000000000007941 */ /* 0x000fea0003800000 */
.L_x_0:
[----:B------:R-:W-:Y:S01]  /*01b0*/  ULDC.64 UR4, c[0x0][0x590] ;  /* 0x0001640000047ab9 */ /* 0x000fe20000000a00 */
[----:B------:R-:W-:Y:S01]  /*01c0*/  LEA.HI R3, R3, R0, RZ, 0x2 ;  /* 0x0000000003037211 */ /* 0x000fe200078f10ff */
[----:B------:R-:W-:Y:S01]  /*01d0*/  ULDC.64 UR48, c[0x0][0x208] ;  /* 0x0000820000307ab9 */ /* 0x000fe20000000a00 */
[----:B------:R-:W-:Y:S01]  /*01e0*/  ISETP.NE.U32.AND P1, PT, RZ, UR4, PT ;  /* 0x00000004ff007c0c */ /* 0x000fe2000bf25070 */
[----:B------:R-:W-:Y:S01]  /*01f0*/  IMAD.MOV.U32 R6, RZ, RZ, R4 ;  /* 0x000000ffff067224 */ /* 0x000fe200078e0004 */
[----:B------:R-:W-:Y:S01]  /*0200*/  LOP3.LUT R3, R3, 0xfffffffc, RZ, 0xc0, !PT ;  /* 0xfffffffc03037812 */ /* 0x000fe200078ec0ff */
[----:B------:R-:W-:Y:S01]  /*0210*/  IMAD.MOV.U32 R7, RZ, RZ, R5 ;  /* 0x000000ffff077224 */ /* 0x000fe200078e0005 */
[----:B------:R-:W-:Y:S02]  /*0220*/  ISETP.NE.AND.EX P2, PT, RZ, UR5, PT, P1 ;  /* 0x00000005ff007c0c */ /* 0x000fe4000bf45310 */
[----:B------:R-:W-:Y:S01]  /*0230*/  PRMT R8, RZ, 0x7610, R8 ;  /* 0x00007610ff087816 */ /* 0x000fe20000000008 */
[----:B------:R-:W-:-:S10]  /*0240*/  IMAD.IADD R0, R0, 0x1, -R3 ;  /* 0x0000000100007824 */ /* 0x000fd400078e0a03 */
[----:B------:R-:W-:Y:S05]  /*0250*/  @P2 BRA `(.L_x_2) ;  /* 0x0000000000302947 */ /* 0x000fea0003800000 */
[----:B------:R-:W-:Y:S02]  /*0260*/  ULDC.64 UR6, c[0x0][0x588] ;  /* 0x0001620000067ab9 */ /* 0x000fe40000000a00 */
[----:B------:R-:W-:-:S04]  /*0270*/  ISETP.NE.U32.AND P0, PT, RZ, UR6, PT ;  /* 0x00000006ff007c0c */ /* 0x000fc8000bf05070 */
[----:B------:R-:W-:-:S13]  /*0280*/  ISETP.NE.AND.EX P0, PT, RZ, UR7, PT, P0 ;  /* 0x00000007ff007c0c */ /* 0x000fda000bf05300 */
[----:B------:R-:W-:Y:S05]  /*0290*/  @!P0 BRA `(.L_x_3) ;  /* 0x0000000000108947 */ /* 0x000fea0003800000 */
[----:B------:R-:W2:Y:S01]  /*02a0*/  LDG.E R3, desc[UR48][R6.64] ;  /* 0x0000003006037981 */ /* 0x000ea2000c1e1900 */
[----:B------:R-:W-:Y:S02]  /*02b0*/  MOV R8, 0x1 ;  /* 0x0000000100087802 */ /* 0x000fe40000000f00 */
[----:B--2---:R-:W-:Y:S01]  /*02c0*/  FSETP.NEU.AND P3, PT, R3, RZ, PT ;  /* 0x000000ff0300720b */ /* 0x004fe20003f6d000 */
[----:B------:R-:W-:-:S12]  /*02d0*/  BRA `(.L_x_2) ;  /* 0x0000000000107947 */ /* 0x000fd80003800000 */
.L_x_3:
[----:B------:R-:W-:Y:S01]  /*02e0*/  ULDC UR6, c[0x0][0x580] ;  /* 0x0001600000067ab9 */ /* 0x000fe20000000800 */
[----:B------:R-:W-:Y:S01]  /*02f0*/  IMAD.MOV.U32 R8, RZ, RZ, 0x1 ;  /* 0x00000001ff087424 */ /* 0x000fe200078e00ff */
[----:B------:R-:W-:Y:S02]  /*0300*/  FSETP.NEU.AND P3, PT, RZ, UR6, PT ;  /* 0x00000006ff007c0b */ /* 0x000fe4000bf6d000 */
[----:B------:R-:W-:-:S11]  /*0310*/  CS2R R6, SRZ ;  /* 0x0000000000067805 */ /* 0x000fd6000001ff00 */
.L_x_2:
[----:B------:R-:W-:Y:S01]  /*0320*/  ISETP.NE.U32.AND P0, PT, R6, RZ, PT ;  /* 0x000000ff0600720c */ /* 0x000fe20003f05070 */
[----:B------:R-:W-:Y:S01]  /*0330*/  IMAD.MOV.U32 R3, RZ, RZ, 0x1 ;  /* 0x00000001ff037424 */ /* 0x000fe200078e00ff */
[----:B------:R-:W-:Y:S02]  /*0340*/  ISETP.NE.AND.EX P1, PT, RZ, UR5, PT, P1 ;  /* 0x00000005ff007c0c */ /* 0x000fe4000bf25310 */
[----:B------:R-:W-:-:S13]  /*0350*/  ISETP.NE.AND.EX P0, PT, R7, RZ, PT, P0 ;  /* 0x000000ff0700720c */ /* 0x000fda0003f05300 */
[----:B------:R-:W-:Y:S05]  /*0360*/  @P0 BRA P1, `(.L_x_4) ;  /* 0x0000000000300947 */ /* 0x000fea0000800000 */
[----:B------:R-:W-:Y:S02]  /*0370*/  ISETP.NE.U32.AND P1, PT, RZ, UR4, PT ;  /* 0x00000004ff007c0c */ /* 0x000fe4000bf25070 */
[----:B------:R-:W-:Y:S02]  /*0380*/  ISETP.NE.U32.AND P0, PT, R6, RZ, PT ;  /* 0x000000ff0600720c */ /* 0x000fe40003f05070 */
[----:B------:R-:W-:Y:S02]  /*0390*/  ISETP.NE.AND.EX P1, PT, RZ, UR5, PT, P1 ;  /* 0x00000005ff007c0c */ /* 0x000fe4000bf25310 */
[----:B------:R-:W-:Y:S02]  /*03a0*/  PRMT R3, R8, 0x9910, RZ ;  /* 0x0000991008037816 */ /* 0x000fe400000000ff */
[----:B------:R-:W-:Y:S02]  /*03b0*/  ISETP.NE.AND.EX P0, PT, R7, RZ, PT, P0 ;  /* 0x000000ff0700720c */ /* 0x000fe40003f05300 */
[----:B------:R-:W-:-:S02]  /*03c0*/  ISETP.NE.AND P4, PT, R3, RZ, PT ;  /* 0x000000ff0300720c */ /* 0x000fc40003f85270 */
[----:B------:R-:W-:Y:S02]  /*03d0*/  SEL R6, RZ, 0xffffffff, P3 ;  /* 0xffffffffff067807 */ /* 0x000fe40001800000 */
[----:B------:R-:W-:-:S04]  /*03e0*/  SEL R3, RZ, 0xffffffff, P0 ;  /* 0xffffffffff037807 */ /* 0x000fc80000000000 */
[----:B------:R-:W-:-:S04]  /*03f0*/  @P1 SEL R6, R3, R6, !P4 ;  /* 0x0000000603061207 */ /* 0x000fc80006000000 */
[----:B------:R-:W-:-:S04]  /*0400*/  LOP3.LUT R6, R6, 0x1, RZ, 0xc0, !PT ;  /* 0x0000000106067812 */ /* 0x000fc800078ec0ff */
[----:B------:R-:W-:-:S04]  /*0410*/  ISETP.NE.U32.AND P0, PT, R6, 0x1, PT ;  /* 0x000000010600780c */ /* 0x000fc80003f05070 */
[----:B------:R-:W-:-:S09]  /*0420*/  SEL R3, RZ, 0x1, !P0 ;  /* 0x00000001ff037807 */ /* 0x000fd20004000000 */
.L_x_4:
[----:B------:R-:W1:Y:S02]  /*0430*/  SHFL.IDX PT, R7, R2, RZ, 0x1f ;  /* 0x00001fff02077589 */ /* 0x000e6400000e0000 */
[----:B-1----:R-:W-:-:S13]  /*0440*/  ISETP.NE.AND P0, PT, R7, RZ, PT ;  /* 0x000000ff0700720c */ /* 0x002fda0003f05270 */
[----:B------:R-:W-:Y:S05]  /*0450*/  @P0 BRA `(.L_x_5) ;  /* 0x0000000000580947 */ /* 0x000fea0003800000 */
[----:B------:R-:W1:Y:S01]  /*0460*/  S2UR UR8, SR_CgaCtaId ;  /* 0x00000000000879c3 */ /* 0x000e620000008800 */
[----:B------:R-:W-:Y:S01]  /*0470*/  UMOV UR4, 0x400 ;  /* 0x0000040000047882 */ /* 0x000fe20000000000 */
[----:B------:R-:W-:Y:S01]  /*0480*/  UMOV UR5, 0x1 ;  /* 0x0000000100057882 */ /* 0x000fe20000000000 */
[----:B------:R-:W-:Y:S01]  /*0490*/  UMOV UR6, 0x4 ;  /* 0x0000000400067882 */ /* 0x000fe20000000000 */
[----:B------:R-:W-:Y:S01]  /*04a0*/  ELECT P0, URZ, PT ;  /* 0x00000000003f782f */ /* 0x000fe20003800000 */
[----:B------:R-:W-:-:S04]  /*04b0*/  UIADD3 UR6, -UR6, 0x100000, URZ ;  /* 0x0010000006067890 */ /* 0x000fc8000fffe13f */
[----:B------:R-:W-:Y:S02]  /*04c0*/  USHF.L.U32 UR7, UR6, 0xb, URZ ;  /* 0x0000000b06077899 */ /* 0x000fe4000800063f */
[----:B------:R-:W-:Y:S02]  /*04d0*/  USHF.L.U32 UR6, UR6, 0x1, URZ ;  /* 0x0000000106067899 */ /* 0x000fe4000800063f */
[----:B-1----:R-:W-:Y:S02]  /*04e0*/  ULEA UR8, UR8, UR4, 0x18 ;  /* 0x0000000408087291 */ /* 0x002fe4000f8ec03f */
[----:B------:R-:W-:-:S04]  /*04f0*/  UIADD3 UR4, -UR5, 0x100000, URZ ;  /* 0x0010000005047890 */ /* 0x000fc8000fffe13f */
[----:B------:R-:W-:Y:S02]  /*0500*/  USHF.L.U32 UR5, UR4, 0xb, URZ ;  /* 0x0000000b04057899 */ /* 0x000fe4000800063f */
[----:B------:R-:W-:Y:S01]  /*0510*/  USHF.L.U32 UR4, UR4, 0x1, URZ ;  /* 0x0000000104047899 */ /* 0x000fe2000800063f */
[----:B------:R-:W1:Y:S11]  /*0520*/  FENCE.VIEW.ASYNC.S ;  /* 0x00000000000073c6 */ /* 0x000e760000000000 */
[----:B-1----:R1:W2:Y:S01]  /*0530*/  SYNCS.EXCH.64 URZ, [UR8], UR4 ;  /* 0x00000004083f75b2 */ /* 0x0022a20008000100 */
[----:B------:R1:W3:Y:S01]  /*0540*/  SYNCS.EXCH.64 URZ, [UR8+0x20], UR6 ;  /* 0x00002006083f75b2 */ /* 0x0002e20008000100 */
[----:B------:R1:W4:Y:S01]  /*0550*/  SYNCS.EXCH.64 URZ, [UR8+0x8], UR4 ;  /* 0x00000804083f75b2 */ /* 0x0003220008000100 */
[----:B------:R1:W1:Y:S01]  /*0560*/  SYNCS.EXCH.64 URZ, [UR8+0x28], UR6 ;  /* 0x00002806083f75b2 */ /* 0x0002620008000100 */
[----:B------:R1:W1:Y:S01]  /*0570*/  SYNCS.EXCH.64 URZ, [UR8+0x10], UR4 ;  /* 0x00001004083f75b2 */ /* 0x0002620008000100 */
[----:B------:R1:W1:Y:S01]  /*0580*/  SYNCS.EXCH.64 URZ, [UR8+0x30], UR6 ;  /* 0x00003006083f75b2 */ /* 0x0002620008000100 */
[----:B------:R1:W1:Y:S01]  /*0590*/  SYNCS.EXCH.64 URZ, [UR8+0x18], UR4 ;  /* 0x00001804083f75b2 */ /* 0x0002620008000100 */
[----:B------:R1:W1:Y:S01]  /*05a0*/  SYNCS.EXCH.64 URZ, [UR8+0x38], UR6 ;  /* 0x00003806083f75b2 */ /* 0x0002620008000100 */
[----:B------:R-:W-:Y:S01]  /*05b0*/  NOP ;  /* 0x0000000000007918 */ /* 0x000fe20000000000 */
.L_x_5:
[----:B------:R-:W5:Y:S01]  /*05c0*/  SHFL.IDX PT, R6, R2, RZ, 0x1f ;  /* 0x00001fff02067589 */ /* 0x000f6200000e0000 */
[----:B------:R-:W-:Y:S01]  /*05d0*/  NOP ;  /* 0x0000000000007918 */ /* 0x000fe20000000000 */
[----:B-----5:R-:W-:-:S13]  /*05e0*/  ISETP.NE.AND P0, PT, R6, RZ, PT ;  /* 0x000000ff0600720c */ /* 0x020fda0003f05270 */
[----:B------:R-:W-:Y:S05]  /*05f0*/  @P0 BRA `(.L_x_6) ;  /* 0x0000000000580947 */ /* 0x000fea0003800000 */
[----:B-1----:R-:W1:Y:S01]  /*0600*/  S2UR UR5, SR_CgaCtaId ;  /* 0x00000000000579c3 */ /* 0x002e620000008800 */
[----:B------:R-:W-:Y:S01]  /*0610*/  UMOV UR4, 0x400 ;  /* 0x0000040000047882 */ /* 0x000fe20000000000 */
[----:B------:R-:W-:Y:S01]  /*0620*/  UMOV UR6, 0x20 ;  /* 0x0000002000067882 */ /* 0x000fe20000000000 */
[----:B------:R-:W-:Y:S01]  /*0630*/  UMOV UR7, 0x100 ;  /* 0x0000010000077882 */ /* 0x000fe20000000000 */
[----:B------:R-:W-:Y:S01]  /*0640*/  ELECT P0, URZ, PT ;  /* 0x00000000003f782f */ /* 0x000fe20003800000 */
[----:B-1----:R-:W-:Y:S02]  /*0650*/  ULEA UR8, UR5, UR4, 0x18 ;  /* 0x0000000405087291 */ /* 0x002fe4000f8ec03f */
[----:B------:R-:W-:-:S04]  /*0660*/  UIADD3 UR4, -UR6, 0x100000, URZ ;  /* 0x0010000006047890 */ /* 0x000fc8000fffe13f */
[----:B------:R-:W-:Y:S02]  /*0670*/  USHF.L.U32 UR5, UR4, 0xb, URZ ;  /* 0x0000000b04057899 */ /* 0x000fe4000800063f */
[----:B------:R-:W-:Y:S02]  /*0680*/  USHF.L.U32 UR4, UR4, 0x1, URZ ;  /* 0x0000000104047899 */ /* 0x000fe4000800063f */
[----:B------:R-:W-:-:S04]  /*0690*/  UIADD3 UR6, -UR7, 0x100000, URZ ;  /* 0x0010000007067890 */ /* 0x000fc8000fffe13f */
[----:B------:R-:W-:Y:S02]  /*06a0*/  USHF.L.U32 UR7, UR6, 0xb, URZ ;  /* 0x0000000b06077899 */ /* 0x000fe4000800063f */
[----:B------:R-:W-:Y:S01]  /*06b0*/  USHF.L.U32 UR6, UR6, 0x1, URZ ;  /* 0x0000000106067899 */ /* 0x000fe2000800063f */
[----:B------:R-:W1:Y:S03]  /*06c0*/  FENCE.VIEW.ASYNC.S ;  /* 0x00000000000073c6 */ /* 0x000e660000000000 */
[----:B-1----:R1:W1:Y:S08]  /*06d0*/  SYNCS.EXCH.64 URZ, [UR8+0x40], UR4 ;  /* 0x00004004083f75b2 */ /* 0x0022700008000100 */
[----:B------:R1:W1:Y:S01]  /*06e0*/  SYNCS.EXCH.64 URZ, [UR8+0x60], UR6 ;  /* 0x00006006083f75b2 */ /* 0x0002620008000100 */
[----:B------:R1:W1:Y:S01]  /*06f0*/  SYNCS.EXCH.64 URZ, [UR8+0x48], UR4 ;  /* 0x00004804083f75b2 */ /* 0x0002620008000100 */
[----:B------:R1:W1:Y:S01]  /*0700*/  SYNCS.EXCH.64 URZ, [UR8+0x68], UR6 ;  /* 0x00006806083f75b2 */ /* 0x0002620008000100 */
[----:B------:R1:W1:Y:S01]  /*0710*/  SYNCS.EXCH.64 URZ, [UR8+0x50], UR4 ;  /* 0x00005004083f75b2 */ /* 0x0002620008000100 */
[----:B------:R1:W1:Y:S01]  /*0720*/  SYNCS.EXCH.64 URZ, [UR8+0x70], UR6 ;  /* 0x00007006083f75b2 */ /* 0x0002620008000100 */
[----:B------:R1:W1:Y:S01]  /*0730*/  SYNCS.EXCH.64 URZ, [UR8+0x58], UR4 ;  /* 0x00005804083f75b2 */ /* 0x0002620008000100 */
[----:B------:R1:W1:Y:S01]  /*0740*/  SYNCS.EXCH.64 URZ, [UR8+0x78], UR6 ;  /* 0x00007806083f75b2 */ /* 0x0002620008000100 */
[----:B------:R-:W-:Y:S01]  /*0750*/  NOP ;  /* 0x0000000000007918 */ /* 0x000fe20000000000 */
.L_x_6:
[----:B------:R-:W-:Y:S01]  /*0760*/  SHF.R.S32.HI R9, RZ, 0x1f, R18 ;  /* 0x0000001fff097819 */ /* 0x000fe20000011412 */
[----:B------:R-:W5:Y:S01]  /*0770*/  SHFL.IDX PT, R2, R2, RZ, 0x1f ;  /* 0x00001fff02027589 */ /* 0x000f6200000e0000 */
[----:B-1----:R-:W1:Y:S01]  /*0780*/  S2UR UR8, SR_CTAID.X ;  /* 0x00000000000879c3 */ /* 0x002e620000002500 */
[----:B------:R-:W-:Y:S02]  /*0790*/  ELECT P0, URZ, PT ;  /* 0x00000000003f782f */ /* 0x000fe40003800000 */
[----:B------:R-:W-:Y:S01]  /*07a0*/  LEA.HI R9, R9, R18, RZ, 0x7 ;  /* 0x0000001209097211 */ /* 0x000fe200078f38ff */
[----:B------:R-:W2:Y:S01]  /*07b0*/  S2R R6, SR_CTAID.Y ;  /* 0x0000000000067919 */ /* 0x000ea20000002600 */
[----:B------:R-:W-:Y:S01]  /*07c0*/  SHF.R.S32.HI R12, RZ, 0x1f, R7 ;  /* 0x0000001fff0c7819 */ /* 0x000fe20000011407 */
[----:B------:R-:W-:Y:S01]  /*07d0*/  ULDC UR4, c[0x0][0x150] ;  /* 0x0000540000047ab9 */ /* 0x000fe20000000800 */
[----:B------:R-:W-:Y:S01]  /*07e0*/  LOP3.LUT R9, R9, 0xffffff80, RZ, 0xc0, !PT ;  /* 0xffffff8009097812 */ /* 0x000fe200078ec0ff */
[----:B------:R-:W-:Y:S01]  /*07f0*/  IMAD.MOV.U32 R152, RZ, RZ, 0x1 ;  /* 0x00000001ff987424 */ /* 0x000fe200078e00ff */
[----:B------:R-:W-:Y:S01]  /*0800*/  LEA.HI R12, R12, R7, RZ, 0x2 ;  /* 0x000000070c0c7211 */ /* 0x000fe200078f10ff */
[----:B------:R-:W-:Y:S01]  /*0810*/  NOP ;  /* 0x0000000000007918 */ /* 0x000fe20000000000 */
[----:B------:R-:W-:Y:S01]  /*0820*/  ISETP.NE.AND P4, PT, R0, RZ, PT ;  /* 0x000000ff0000720c */ /* 0x000fe20003f85270 */
[----:B------:R-:W-:Y:S01]  /*0830*/  IMAD.IADD R11, R18, 0x1, -R9 ;  /* 0x00000001120b7824 */ /* 0x000fe200078e0a09 */
[----:B------:R-:W-:Y:S01]  /*0840*/  LOP3.LUT R12, R12, 0x3ffffffc, RZ, 0xc0, !PT ;  /* 0x3ffffffc0c0c7812 */ /* 0x000fe200078ec0ff */
[----:B------:R-:W-:Y:S01]  /*0850*/  UMOV UR38, 0x1 ;  /* 0x0000000100267882 */ /* 0x000fe20000000000 */
[----:B------:R-:W-:-:S02]  /*0860*/  ISETP.NE.AND P5, PT, R10, RZ, PT ;  /* 0x000000ff0a00720c */ /* 0x000fc40003fa5270 */
[----:B------:R-:W-:Y:S02]  /*0870*/  SHF.R.S32.HI R8, RZ, 0x1f, R11 ;  /* 0x0000001fff087819 */ /* 0x000fe4000001140b */
[----:B------:R-:W-:Y:S02]  /*0880*/  IADD3 R12, R7, -R12, RZ ;  /* 0x8000000c070c7210 */ /* 0x000fe40007ffe0ff */
[----:B------:R-:W-:Y:S02]  /*0890*/  LEA.HI R8, R8, R11, RZ, 0x3 ;  /* 0x0000000b08087211 */ /* 0x000fe400078f18ff */
[----:B-----5:R-:W-:Y:S02]  /*08a0*/  ISETP.NE.OR P0, PT, R2, RZ, !P0 ;  /* 0x000000ff0200720c */ /* 0x020fe40004705670 */
[----:B-1----:R-:W-:Y:S02]  /*08b0*/  I2FP.F32.U32 R13, UR8 ;  /* 0x00000008000d7c45 */ /* 0x002fe40008201000 */
[----:B------:R-:W-:-:S02]  /*08c0*/  SHF.R.S32.HI R2, RZ, 0x3, R8 ;  /* 0x00000003ff027819 */ /* 0x000fc40000011408 */
[----:B------:R-:W-:Y:S01]  /*08d0*/  SHF.R.S32.HI R9, RZ, 0x1f, R8 ;  /* 0x0000001fff097819 */ /* 0x000fe20000011408 */
[----:B------:R-:W-:Y:S01]  /*08e0*/  FMUL R13, R13, UR4 ;  /* 0x000000040d0d7c20 */ /* 0x000fe20008400000 */
[----:B------:R-:W1:Y:S01]  /*08f0*/  LDC R8, c[0x0][0x144] ;  /* 0x00005100ff087b82 */ /* 0x000e620000000800 */
[----:B------:R-:W-:Y:S01]  /*0900*/  ULDC UR4, c[0x0][0x154] ;  /* 0x0000550000047ab9 */ /* 0x000fe20000000800 */
[----:B------:R-:W-:Y:S02]  /*0910*/  LEA.HI R9, R9, R2, RZ, 0x2 ;  /* 0x0000000209097211 */ /* 0x000fe400078f10ff */
[----:B--2---:R-:W-:Y:S01]  /*0920*/  I2FP.F32.U32 R14, R6 ;  /* 0x00000006000e7245 */ /* 0x004fe20000201000 */
[----:B------:R-:W2:Y:S01]  /*0930*/  F2I.U32.TRUNC.NTZ R13, R13 ;  /* 0x0000000d000d7305 */ /* 0x000ea2000020f000 */
[----:B------:R-:W-:Y:S01]  /*0940*/  LOP3.LUT R9, R9, 0xfffffffc, RZ, 0xc0, !PT ;  /* 0xfffffffc09097812 */ /* 0x000fe200078ec0ff */
[----:B------:R-:W-:Y:S01]  /*0950*/  VOTEU.ALL UP0, P0 ;  /* 0x00000000003f7886 */ /* 0x000fe20000000000 */
[----:B------:R-:W-:Y:S01]  /*0960*/  VOTEU.ALL UP1, P0 ;  /* 0x00000000003f7886 */ /* 0x000fe20000020000 */
[----:B------:R-:W-:Y:S01]  /*0970*/  FMUL R14, R14, UR4 ;  /* 0x000000040e0e7c20 */ /* 0x000fe20008400000 */
[----:B------:R-:W-:Y:S01]  /*0980*/  UMOV UR4, 0x20 ;  /* 0x0000002000047882 */ /* 0x000fe20000000000 */
[----:B------:R-:W-:Y:S01]  /*0990*/  IMAD.IADD R9, R2, 0x1, -R9 ;  /* 0x0000000102097824 */ /* 0x000fe200078e0a09 */
[----:B------:R-:W5:Y:S01]  /*09a0*/  @!UP0 S2UR UR7, SR_CgaCtaId ;  /* 0x00000000000789c3 */ /* 0x000f620000008800 */
[----:B------:R-:W-:Y:S01]  /*09b0*/  @!UP0 UMOV UR6, 0x400 ;  /* 0x0000040000068882 */ /* 0x000fe20000000000 */
[----:B------:R-:W-:-:S04]  /*09c0*/  @!UP0 UIADD3 UR4, -UR4, 0x100000, URZ ;  /* 0x0010000004048890 */ /* 0x000fc8000fffe13f */
[----:B------:R-:W-:Y:S02]  /*09d0*/  @!UP0 USHF.L.U32 UR5, UR4, 0xb, URZ ;  /* 0x0000000b04058899 */ /* 0x000fe4000800063f */
[----:B------:R-:W-:Y:S01]  /*09e0*/  @!UP0 USHF.L.U32 UR4, UR4, 0x1, URZ ;  /* 0x0000000104048899 */ /* 0x000fe2000800063f */
[----:B------:R-:W-:Y:S01]  /*09f0*/  IMAD R12, R12, 0x4, R9 ;  /* 0x000000040c0c7824 */ /* 0x000fe200078e0209 */
[----:B------:R-:W3:Y:S03]  /*0a00*/  F2I.U32.TRUNC.NTZ R14, R14 ;  /* 0x0000000e000e7305 */ /* 0x000ee6000020f000 */
[C---:B------:R-:W-:Y:S01]  /*0a10*/  IMAD.SHL.U32 R153, R12.reuse, 0x4, RZ ;  /* 0x000000040c997824 */ /* 0x040fe200078e00ff */
[----:B------:R-:W-:Y:S01]  /*0a20*/  LEA.HI R2, R12, R12, RZ, 0x1 ;  /* 0x0000000c0c027211 */ /* 0x000fe200078f08ff */
[----:B--2---:R-:W-:Y:S01]  /*0a30*/  IMAD.MOV R15, RZ, RZ, -R13 ;  /* 0x000000ffff0f7224 */ /* 0x004fe200078e0a0d */
[----:B------:R-:W2:Y:S02]  /*0a40*/  LDC R9, c[0x0][0x148] ;  /* 0x00005200ff097b82 */ /* 0x000ea40000000800 */
[----:B------:R-:W-:Y:S01]  /*0a50*/  LOP3.LUT R13, R2, 0xfffffffe, RZ, 0xc0, !PT ;  /* 0xfffffffe020d7812 */ /* 0x000fe200078ec0ff */
[----:B-1----:R-:W-:Y:S01]  /*0a60*/  IMAD R8, R8, R15, UR8 ;  /* 0x0000000808087e24 */ /* 0x002fe2000f8e020f */
[----:B------:R-:W-:-:S02]  /*0a70*/  LOP3.LUT R153, R12, 0xc, R153, 0x78, !PT ;  /* 0x0000000c0c997812 */ /* 0x000fc400078e7899 */
[----:B------:R-:W-:Y:S02]  /*0a80*/  IADD3 R13, R12, -R13, RZ ;  /* 0x8000000d0c0d7210 */ /* 0x000fe40007ffe0ff */
[----:B------:R-:W1:Y:S01]  /*0a90*/  LDC R15, c[0x0][0x140] ;  /* 0x00005000ff0f7b82 */ /* 0x000e620000000800 */
[----:B---3--:R-:W-:Y:S01]  /*0aa0*/  IMAD.MOV R23, RZ, RZ, -R14 ;  /* 0x000000ffff177224 */ /* 0x008fe200078e0a0e */
[----:B------:R-:W-:Y:S02]  /*0ab0*/  ISETP.NE.AND P1, PT, R13, R8, PT ;  /* 0x000000080d00720c */ /* 0x000fe40003f25270 */
[----:B------:R-:W-:Y:S01]  /*0ac0*/  IADD3 R12, R10, -0x1, RZ ;  /* 0xffffffff0a0c7810 */ /* 0x000fe20007ffe0ff */
[----:B-----5:R-:W-:Y:S01]  /*0ad0*/  @!UP0 ULEA UR6, UR7, UR6, 0x18 ;  /* 0x0000000607068291 */ /* 0x020fe2000f8ec03f */
[----:B------:R-:W-:Y:S01]  /*0ae0*/  VOTEU.ALL UP0, P0 ;  /* 0x00000000003f7886 */ /* 0x000fe20000000000 */
[----:B------:R-:W-:-:S04]  /*0af0*/  LOP3.LUT P0, RZ, R11, 0x7, RZ, 0xc0, !PT ;  /* 0x000000070bff7812 */ /* 0x000fc8000780c0ff */
[----:B------:R-:W-:-:S04]  /*0b00*/  ISETP.LT.U32.AND P0, PT, R153, 0x2, !P0 ;  /* 0x000000029900780c */ /* 0x000fc80004701070 */
[----:B------:R-:W-:Y:S01]  /*0b10*/  @P1 LEA.HI R2, R153, R153, RZ, 0x1 ;  /* 0x0000009999021211 */ /* 0x000fe200078f08ff */
[----:B--2---:R-:W-:Y:S01]  /*0b20*/  IMAD R13, R9, R23, R6 ;  /* 0x00000017090d7224 */ /* 0x004fe200078e0206 */
[----:B------:R-:W-:Y:S01]  /*0b30*/  SEL R11, RZ, 0x1, !P0 ;  /* 0x00000001ff0b7807 */ /* 0x000fe20004000000 */
[----:B------:R-:W2:Y:S02]  /*0b40*/  FENCE.VIEW.ASYNC.S ;  /* 0x00000000000073c6 */ /* 0x000ea40000000000 */
[----:B--2---:R2:W3:Y:S01]  /*0b50*/  @!UP0 SYNCS.EXCH.64 URZ, [UR6+0x80], UR4 ;  /* 0x00008004063f85b2 */ /* 0x0044e20008000100 */
[----:B------:R-:W-:Y:S02]  /*0b60*/  @P1 SHF.R.S32.HI R2, RZ, 0x1, R2 ;  /* 0x00000001ff021819 */ /* 0x000fe40000011402 */
[----:B------:R-:W-:Y:S02]  /*0b70*/  ISETP.GE.U32.AND P0, PT, R12, 0x2, PT ;  /* 0x000000020c00780c */ /* 0x000fe40003f06070 */
[----:B------:R-:W-:-:S02]  /*0b80*/  @P1 ISETP.NE.AND P6, PT, R2, R13, PT ;  /* 0x0000000d0200120c */ /* 0x000fc40003fc5270 */
[----:B-1----:R-:W-:Y:S02]  /*0b90*/  ISETP.EQ.U32.AND P3, PT, R15, 0x1, PT ;  /* 0x000000010f00780c */ /* 0x002fe40003f62070 */
[----:B------:R-:W-:Y:S02]  /*0ba0*/  @P1 SEL R152, RZ, 0x1, P6 ;  /* 0x00000001ff981807 */ /* 0x000fe40003000000 */
[C---:B------:R-:W-:Y:S02]  /*0bb0*/  ISETP.EQ.OR P1, PT, R0.reuse, 0x3, !P4 ;  /* 0x000000030000780c */ /* 0x040fe40006722670 */
[----:B------:R-:W-:Y:S02]  /*0bc0*/  ISETP.EQ.AND P6, PT, R0, 0x2, !P5 ;  /* 0x000000020000780c */ /* 0x000fe40006fc2270 */
[----:B------:R-:W-:Y:S01]  /*0bd0*/  ISETP.EQ.AND P1, PT, R10, RZ, P1 ;  /* 0x000000ff0a00720c */ /* 0x000fe20000f22270 */
[----:B------:R2:W1:Y:S01]  /*0be0*/  @!UP1 SYNCS.EXCH.64 URZ, [UR6+0x88], UR4 ;  /* 0x00008804063f95b2 */ /* 0x0004620008000100 */
[----:B------:R-:W-:Y:S01]  /*0bf0*/  SEL R19, RZ, 0x1, !P6 ;  /* 0x00000001ff137807 */ /* 0x000fe20007000000 */
[----:B------:R-:W-:Y:S01]  /*0c00*/  NOP ;  /* 0x0000000000007918 */ /* 0x000fe20000000000 */
[----:B------:R-:W-:-:S02]  /*0c10*/  SEL R22, RZ, 0x1, !P1 ;  /* 0x00000001ff167807 */ /* 0x000fc40004800000 */
[----:B------:R-:W-:Y:S02]  /*0c20*/  LOP3.LUT R152, R152, R11, RZ, 0xc0, !PT ;  /* 0x0000000b98987212 */ /* 0x000fe400078ec0ff */
[----:B------:R-:W-:Y:S02]  /*0c30*/  SEL R19, R19, 0x2, P0 ;  /* 0x0000000213137807 */ /* 0x000fe40000000000 */
[----:B------:R-:W-:Y:S01]  /*0c40*/  SEL R22, R22, 0x2, P0 ;  /* 0x0000000216167807 */ /* 0x000fe20000000000 */
[----:B--23--:R-:W-:Y:S06]  /*0c50*/  @!P3 BRA `(.L_x_7) ;  /* 0x000000000008b947 */ /* 0x00cfec0003800000 */
[----:B-1--4-:R-:W-:Y:S01]  /*0c60*/  UCGABAR_ARV ;  /* 0x00000000000079c7 */ /* 0x012fe20008000000 */
[----:B------:R-:W-:Y:S05]  /*0c70*/  BRA `(.L_x_8) ;  /* 0x0000000000047947 */ /* 0x000fea0003800000 */
.L_x_7:
[----:B-1--4-:R-:W-:Y:S01]  /*0c80*/  NOP ;  /* 0x0000000000007918 */ /* 0x012fe20000000000 */
.L_x_8:
[----:B------:R-:W1:Y:S01]  /*0c90*/  LDC R2, c[0x0][0x904] ;  /* 0x00024100ff027b82 */ /* 0x000e620000000800 */
[----:B------:R-:W-:Y:S02]  /*0ca0*/  IMAD.U32 R10, RZ, RZ, UR8 ;  /* 0x00000008ff0a7e24 */ /* 0x000fe4000f8e00ff */
[----:B------:R-:W-:Y:S01]  /*0cb0*/  IMAD.MOV.U32 R11, RZ, RZ, RZ ;  /* 0x000000ffff0b7224 */ /* 0x000fe200078e00ff */
[----:B-1----:R-:W-:-:S04]  /*0cc0*/  ISETP.NE.AND P1, PT, R2, 0x1, PT ;  /* 0x000000010200780c */ /* 0x002fc80003f25270 */
[----:B------:R-:W-:-:S09]  /*0cd0*/  P2R R7, PR, RZ, 0x2 ;  /* 0x00000002ff077803 */ /* 0x000fd20000000000 */
[----:B------:R-:W1:Y:S01]  /*0ce0*/  @P1 LDC R17, c[0x0][0x10] ;  /* 0x00000400ff111b82 */ /* 0x000e620000000800 */
[----:B------:R-:W-:Y:S01]  /*0cf0*/  @P1 IMAD.MOV.U32 R7, RZ, RZ, RZ ;  /* 0x000000ffff071224 */ /* 0x000fe200078e00ff */
[----:B------:R-:W-:-:S06]  /*0d00*/  @P1 MOV R15, RZ ;  /* 0x000000ff000f1202 */ /* 0x000fcc0000000f00 */
[----:B------:R-:W2:Y:S01]  /*0d10*/  @!P1 LDC R13, c[0x0][0xc] ;  /* 0x00000300ff0d9b82 */ /* 0x000ea20000000800 */
[----:B------:R-:W-:Y:S01]  /*0d20*/  ULDC UR4, c[0x0][0xc] ;  /* 0x0000030000047ab9 */ /* 0x000fe20000000800 */
[----:B------:R-:W-:Y:S01]  /*0d30*/  ULDC UR5, c[0x0][0x10] ;  /* 0x0000040000057ab9 */ /* 0x000fe20000000800 */
[----:B------:R-:W-:Y:S01]  /*0d40*/  ULDC UR6, c[0x0][0x14] ;  /* 0x0000050000067ab9 */ /* 0x000fe20000000800 */
[----:B------:R-:W-:-:S04]  /*0d50*/  UIMAD.WIDE.U32 UR4, UR4, UR5, URZ ;  /* 0x00000005040472a5 */ /* 0x000fc8000f8e003f */
[----:B------:R-:W-:Y:S02]  /*0d60*/  UIMAD.WIDE.U32 UR46, UR4, UR6, URZ ;  /* 0x00000006042e72a5 */ /* 0x000fe4000f8e003f */
[----:B------:R-:W-:-:S04]  /*0d70*/  UIMAD UR39, UR5, UR6, URZ ;  /* 0x00000006052772a4 */ /* 0x000fc8000f8e023f */
[----:B------:R-:W-:Y:S01]  /*0d80*/  UIADD3 UR39, UR47, UR39, URZ ;  /* 0x000000272f277290 */ /* 0x000fe2000fffe03f */
[----:B-1----:R-:W-:-:S04]  /*0d90*/  @P1 IMAD.WIDE.U32 R16, R17, UR8, R6 ;  /* 0x0000000811101c25 */ /* 0x002fc8000f8e0006 */
[----:B------:R-:W-:Y:S02]  /*0da0*/  @P1 IMAD.IADD R17, R17, 0x1, R15 ;  /* 0x0000000111111824 */ /* 0x000fe400078e020f */
[----:B--2---:R-:W-:-:S04]  /*0db0*/  @!P1 IMAD.WIDE.U32 R10, R6, R13, R10 ;  /* 0x0000000d060a9225 */ /* 0x004fc800078e000a */
[----:B------:R-:W-:Y:S02]  /*0dc0*/  @!P1 IMAD.MOV.U32 R16, RZ, RZ, R10 ;  /* 0x000000ffff109224 */ /* 0x000fe400078e000a */
[----:B------:R-:W-:Y:S01]  /*0dd0*/  @!P1 IMAD.MOV.U32 R17, RZ, RZ, R11 ;  /* 0x000000ffff119224 */ /* 0x000fe200078e000b */
[----:B------:R-:W-:Y:S06]  /*0de0*/  @!P3 BRA `(.L_x_9) ;  /* 0x00000000000cb947 */ /* 0x000fec0003800000 */
[----:B------:R-:W-:Y:S01]  /*0df0*/  UCGABAR_WAIT ;  /* 0x0000000000007dc7 */ /* 0x000fe20008000000 */
[----:B------:R-:W-:Y:S01]  /*0e00*/  CCTL.IVALL ;  /* 0x00000000ff00798f */ /* 0x000fe20002000000 */
[----:B------:R-:W-:Y:S05]  /*0e10*/  BRA `(.L_x_10) ;  /* 0x0000000000047947 */ /* 0x000fea0003800000 */
.L_x_9:
[----:B------:R-:W-:Y:S06]  /*0e20*/  BAR.SYNC.DEFER_BLOCKING 0x0 ;  /* 0x0000000000007b1d */ /* 0x000fec0000010000 */
.L_x_10:
[----:B------:R-:W1:Y:S01]  /*0e30*/  S2UR UR37, SR_CgaCtaId ;  /* 0x00000000002579c3 */ /* 0x000e620000008800 */
[----:B------:R-:W-:Y:S04]  /*0e40*/  BSSY B6, `(.L_x_11) ;  /* 0x0000908000067945 */ /* 0x000fe80003800000 */
[----:B------:R-:W-:Y:S05]  /*0e50*/  @!P5 BRA `(.L_x_12) ;  /* 0x0000006000c8d947 */ /* 0x000fea0003800000 */
[----:B------:R-:W-:-:S13]  /*0e60*/  ISETP.GT.U32.AND P0, PT, R12, 0x1, PT ;  /* 0x000000010c00780c */ /* 0x000fda0003f04070 */
[----:B------:R-:W-:Y:S05]  /*0e70*/  @P0 BRA `(.L_x_13) ;  /* 0x0000009000100947 */ /* 0x000fea0003800000 */
[----:B------:R-:W-:Y:S01]  /*0e80*/  ULDC.64 UR4, c[0x0][0x8f8] ;  /* 0x00023e0000047ab9 */ /* 0x000fe20000000a00 */
[----:B------:R-:W-:Y:S01]  /*0e90*/  UMOV UR43, 0xffffffff ;  /* 0xffffffff002b7882 */ /* 0x000fe20000000000 */
[----:B------:R-:W-:Y:S01]  /*0ea0*/  ISETP.GE.U32.AND P0, PT, R16, UR4, PT ;  /* 0x0000000410007c0c */ /* 0x000fe2000bf06070 */
[----:B------:R-:W-:Y:S01]  /*0eb0*/  IMAD.MOV.U32 R155, RZ, RZ, -0x1 ;  /* 0xffffffffff9b7424 */ /* 0x000fe200078e00ff */
[----:B------:R-:W-:Y:S02]  /*0ec0*/  PRMT R154, RZ, 0x7610, R154 ;  /* 0x00007610ff9a7816 */ /* 0x000fe4000000009a */
[----:B------:R-:W-:Y:S02]  /*0ed0*/  ISETP.GE.U32.AND.EX P0, PT, R17, UR5, PT, P0 ;  /* 0x0000000511007c0c */ /* 0x000fe4000bf06100 */
[----:B------:R-:W-:Y:S02]  /*0ee0*/  MOV R156, 0xffffffff ;  /* 0xffffffff009c7802 */ /* 0x000fe40000000f00 */
[----:B------:R-:W-:-:S09]  /*0ef0*/  PRMT R0, RZ, 0x7610, R0 ;  /* 0x00007610ff007816 */ /* 0x000fd20000000000 */
[----:B------:R-:W-:Y:S05]  /*0f00*/  @P0 BRA `(.L_x_14) ;  /* 0x0000000400240947 */ /* 0x000fea0003800000 */
[----:B------:R-:W2:Y:S01]  /*0f10*/  LDC.64 R20, c[0x0][0x8d0] ;  /* 0x00023400ff147b82 */ /* 0x000ea20000000a00 */
[----:B------:R-:W-:Y:S02]  /*0f20*/  IMAD.MOV.U32 R4, RZ, RZ, R16 ;  /* 0x000000ffff047224 */ /* 0x000fe400078e0010 */
[----:B------:R-:W-:-:S05]  /*0f30*/  IMAD.MOV.U32 R5, RZ, RZ, R17 ;  /* 0x000000ffff057224 */ /* 0x000fca00078e0011 */
[----:B------:R-:W3:Y:S08]  /*0f40*/  LDC R0, c[0x0][0x8d8] ;  /* 0x00023600ff007b82 */ /* 0x000ef00000000800 */
[----:B------:R-:W4:Y:S01]  /*0f50*/  LDC.64 R24, c[0x0][0x8c8] ;  /* 0x00023200ff187b82 */ /* 0x000f220000000a00 */
[----:B--2---:R-:W-:-:S04]  /*0f60*/  ISETP.NE.U32.AND P0, PT, R20, RZ, PT ;  /* 0x000000ff1400720c */ /* 0x004fc80003f05070 */
[----:B------:R-:W-:-:S13]  /*0f70*/  ISETP.NE.AND.EX P0, PT, R21, RZ, PT, P0 ;  /* 0x000000ff1500720c */ /* 0x000fda0003f05300 */
[----:B---34-:R-:W-:Y:S05]  /*0f80*/  @!P0 BRA `(.L_x_15) ;  /* 0x0000000000288947 */ /* 0x018fea0003800000 */
[----:B------:R-:W2:Y:S02]  /*0f90*/  LDC R3, c[0x0][0x8dc] ;  /* 0x00023700ff037b82 */ /* 0x000ea40000000800 */
[----:B--2---:R-:W-:-:S04]  /*0fa0*/  IADD3 R3, P0, R16, R3, RZ ;  /* 0x0000000310037210 */ /* 0x004fc80007f1e0ff */
[----:B------:R-:W-:-:S05]  /*0fb0*/  IADD3.X R15, RZ, R17, RZ, P0, !PT ;  /* 0x00000011ff0f7210 */ /* 0x000fca00007fe4ff */
[----:B------:R-:W-:-:S04]  /*0fc0*/  IMAD.WIDE.U32 R4, R15, R20, RZ ;  /* 0x000000140f047225 */ /* 0x000fc800078e00ff */
[----:B------:R-:W-:-:S04]  /*0fd0*/  IMAD.WIDE.U32 R10, P0, R3, R21, R4 ;  /* 0x00000015030a7225 */ /* 0x000fc80007800004 */
[----:B------:R-:W-:-:S04]  /*0fe0*/  IMAD.WIDE.U32 R4, R3, R20, RZ ;  /* 0x0000001403047225 */ /* 0x000fc800078e00ff */
[----:B------:R-:W-:Y:S01]  /*0ff0*/  IMAD.X R13, RZ, RZ, RZ, P0 ;  /* 0x000000ffff0d7224 */ /* 0x000fe200000e06ff */
[----:B------:R-:W-:Y:S01]  /*1000*/  IADD3 RZ, P0, R5, R10, RZ ;  /* 0x0000000a05ff7210 */ /* 0x000fe20007f1e0ff */
[----:B------:R-:W-:-:S04]  /*1010*/  IMAD.MOV.U32 R12, RZ, RZ, R11 ;  /* 0x000000ffff0c7224 */ /* 0x000fc800078e000b */
[----:B------:R-:W-:-:S08]  /*1020*/  IMAD.WIDE.U32.X R4, R15, R21, R12, P0 ;  /* 0x000000150f047225 */ /* 0x000fd000000e040c */
.L_x_15:
[----:B------:R-:W2:Y:S01]  /*1030*/  LDC.64 R20, c[0x0][0x8e8] ;  /* 0x00023a00ff147b82 */ /* 0x000ea20000000a00 */
[-CC-:B------:R-:W-:Y:S01]  /*1040*/  SHF.R.U64 R27, R4, R0.reuse, R5.reuse ;  /* 0x00000000041b7219 */ /* 0x180fe20000001205 */
[----:B------:R-:W-:Y:S01]  /*1050*/  ULDC UR4, c[0x0][0x900] ;  /* 0x0002400000047ab9 */ /* 0x000fe20000000800 */
[----:B------:R-:W-:Y:S01]  /*1060*/  SHF.R.U32.HI R0, RZ, R0, R5 ;  /* 0x00000000ff007219 */ /* 0x000fe20000011605 */
[----:B------:R-:W-:Y:S01]  /*1070*/  IMAD R23, R9, R23, R6 ;  /* 0x0000001709177224 */ /* 0x000fe200078e0206 */
[----:B------:R-:W-:-:S03]  /*1080*/  IADD3 R3, P0, RZ, -R27, RZ ;  /* 0x8000001bff037210 */ /* 0x000fc60007f1e0ff */
[----:B------:R-:W3:Y:S01]  /*1090*/  LDC R10, c[0x0][0x8c0] ;  /* 0x00023000ff0a7b82 */ /* 0x000ee20000000800 */
[----:B------:R-:W-:-:S05]  /*10a0*/  IADD3.X R5, RZ, ~R0, RZ, P0, !PT ;  /* 0x80000000ff057210 */ /* 0x000fca00007fe4ff */
[-C--:B------:R-:W-:Y:S02]  /*10b0*/  IMAD R0, R5, R24.reuse, RZ ;  /* 0x0000001805007224 */ /* 0x080fe400078e02ff */
[----:B------:R-:W4:Y:S01]  /*10c0*/  LDC R7, c[0x0][0x8b0] ;  /* 0x00022c00ff077b82 */ /* 0x000f220000000800 */
[----:B------:R-:W-:-:S04]  /*10d0*/  IMAD.WIDE.U32 R4, R3, R24, R16 ;  /* 0x0000001803047225 */ /* 0x000fc800078e0010 */
[----:B------:R-:W-:-:S03]  /*10e0*/  IMAD R3, R3, R25, R0 ;  /* 0x0000001903037224 */ /* 0x000fc600078e0200 */
[----:B------:R-:W1:Y:S01]  /*10f0*/  LDC R15, c[0x0][0x8a8] ;  /* 0x00022a00ff0f7b82 */ /* 0x000e620000000800 */
[----:B------:R-:W-:Y:S01]  /*1100*/  IMAD.IADD R3, R5, 0x1, R3 ;  /* 0x0000000105037824 */ /* 0x000fe200078e0203 */
[----:B--2---:R-:W-:-:S04]  /*1110*/  ISETP.NE.U32.AND P0, PT, R20, RZ, PT ;  /* 0x000000ff1400720c */ /* 0x004fc80003f05070 */
[----:B------:R-:W-:Y:S02]  /*1120*/  ISETP.NE.AND.EX P0, PT, R21, RZ, PT, P0 ;  /* 0x000000ff1500720c */ /* 0x000fe40003f05300 */
[----:B------:R-:W2:Y:S01]  /*1130*/  LDC R12, c[0x0][0x8f0] ;  /* 0x00023c00ff0c7b82 */ /* 0x000ea20000000800 */
[-CC-:B---3--:R-:W-:Y:S02]  /*1140*/  SHF.R.U64 R13, R4, R10.reuse, R3.reuse ;  /* 0x0000000a040d7219 */ /* 0x188fe40000001203 */
[----:B------:R-:W-:-:S05]  /*1150*/  SHF.R.U32.HI R0, RZ, R10, R3 ;  /* 0x0000000aff007219 */ /* 0x000fca0000011603 */
[----:B------:R-:W3:Y:S01]  /*1160*/  LDC R14, c[0x0][0x8e0] ;  /* 0x00023800ff0e7b82 */ /* 0x000ee20000000800 */
[-CC-:B----4-:R-:W-:Y:S02]  /*1170*/  SHF.R.U64 R25, R13, R7.reuse, R0.reuse ;  /* 0x000000070d197219 */ /* 0x190fe40000001200 */
[----:B------:R-:W-:Y:S01]  /*1180*/  SHF.R.U32.HI R3, RZ, R7, R0 ;  /* 0x00000007ff037219 */ /* 0x000fe20000011600 */
[----:B------:R-:W-:-:S03]  /*1190*/  IMAD.MOV.U32 R0, RZ, RZ, -0x1 ;  /* 0xffffffffff007424 */ /* 0x000fc600078e00ff */
[--C-:B------:R-:W-:Y:S01]  /*11a0*/  SHF.R.U64 R26, R25, UR4, R3.reuse ;  /* 0x00000004191a7c19 */ /* 0x100fe20008001203 */
[----:B------:R-:W4:Y:S01]  /*11b0*/  LDC R24, c[0x0][0x8b8] ;  /* 0x00022e00ff187b82 */ /* 0x000f220000000800 */
[----:B------:R-:W-:Y:S02]  /*11c0*/  SHF.L.U32 R0, R0, UR4, RZ ;  /* 0x0000000400007c19 */ /* 0x000fe400080006ff */
[----:B------:R-:W-:Y:S02]  /*11d0*/  SHF.R.U32.HI R5, RZ, UR4, R3 ;  /* 0x00000004ff057c19 */ /* 0x000fe40008011603 */
[----:B------:R-:W-:Y:S02]  /*11e0*/  LOP3.LUT R0, RZ, R0, RZ, 0x33, !PT ;  /* 0x00000000ff007212 */ /* 0x000fe400078e33ff */
[----:B------:R-:W-:Y:S01]  /*11f0*/  MOV R4, R26 ;  /* 0x0000001a00047202 */ /* 0x000fe20000000f00 */
[----:B-1----:R-:W-:Y:S06]  /*1200*/  @!P0 BRA `(.L_x_16) ;  /* 0x0000000000288947 */ /* 0x002fec0003800000 */
[----:B------:R-:W1:Y:S02]  /*1210*/  LDC R3, c[0x0][0x8f4] ;  /* 0x00023d00ff037b82 */ /* 0x000e640000000800 */
[----:B-1----:R-:W-:-:S05]  /*1220*/  IADD3 R3, P0, R26, R3, RZ ;  /* 0x000000031a037210 */ /* 0x002fca0007f1e0ff */
[----:B------:R-:W-:-:S04]  /*1230*/  IMAD.X R9, RZ, RZ, R5, P0 ;  /* 0x000000ffff097224 */ /* 0x000fc800000e0605 */
[----:B------:R-:W-:-:S04]  /*1240*/  IMAD.WIDE.U32 R4, R9, R20, RZ ;  /* 0x0000001409047225 */ /* 0x000fc800078e00ff */
[----:B------:R-:W-:-:S04]  /*1250*/  IMAD.WIDE.U32 R6, P0, R3, R21, R4 ;  /* 0x0000001503067225 */ /* 0x000fc80007800004 */
[----:B------:R-:W-:Y:S01]  /*1260*/  IMAD.WIDE.U32 R4, R3, R20, RZ ;  /* 0x0000001403047225 */ /* 0x000fe200078e00ff */
[----:B------:R-:W-:-:S03]  /*1270*/  MOV R10, R7 ;  /* 0x00000007000a7202 */ /* 0x000fc60000000f00 */
[----:B------:R-:W-:Y:S01]  /*1280*/  IMAD.X R11, RZ, RZ, RZ, P0 ;  /* 0x000000ffff0b7224 */ /* 0x000fe200000e06ff */
[----:B------:R-:W-:-:S05]  /*1290*/  IADD3 RZ, P0, R5, R6, RZ ;  /* 0x0000000605ff7210 */ /* 0x000fca0007f1e0ff */
[----:B------:R-:W-:-:S08]  /*12a0*/  IMAD.WIDE.U32.X R4, R9, R21, R10, P0 ;  /* 0x0000001509047225 */ /* 0x000fd000000e040a */
.L_x_16:
[----:B--2---:R-:W-:Y:S01]  /*12b0*/  SHF.R.U64 R3, R4, R12, R5 ;  /* 0x0000000c04037219 */ /* 0x004fe20000001205 */
[----:B------:R-:W-:Y:S01]  /*12c0*/  USHF.L.U32 UR4, UR38, UR4, URZ ;  /* 0x0000000426047299 */ /* 0x000fe2000800063f */
[----:B------:R-:W-:Y:S01]  /*12d0*/  LOP3.LUT R0, R25, R0, RZ, 0xc0, !PT ;  /* 0x0000000019007212 */ /* 0x000fe200078ec0ff */
[----:B------:R-:W-:Y:S01]  /*12e0*/  VIADD R4, R15, 0xffffffff ;  /* 0xffffffff0f047836 */ /* 0x000fe20000000000 */
[----:B------:R-:W-:Y:S01]  /*12f0*/  SEL R8, R8, R23, !P1 ;  /* 0x0000001708087207 */ /* 0x000fe20004800000 */
[----:B------:R-:W-:Y:S01]  /*1300*/  IMAD.MOV R5, RZ, RZ, -R3 ;  /* 0x000000ffff057224 */ /* 0x000fe200078e0a03 */
[----:B------:R-:W-:Y:S01]  /*1310*/  R2UR UR43, R27 ;  /* 0x000000001b2b72ca */ /* 0x000fe200000e0000 */
[----:B------:R-:W-:Y:S01]  /*1320*/  IMAD R3, R3, UR4, R0 ;  /* 0x0000000403037c24 */ /* 0x000fe2000f8e0200 */
[----:B------:R-:W-:Y:S01]  /*1330*/  LOP3.LUT R4, R13, R4, RZ, 0xc0, !PT ;  /* 0x000000040d047212 */ /* 0x000fe200078ec0ff */
[----:B---3--:R-:W-:Y:S02]  /*1340*/  IMAD R0, R5, R14, R26 ;  /* 0x0000000e05007224 */ /* 0x008fe400078e021a */
[----:B----4-:R-:W-:-:S02]  /*1350*/  IMAD R8, R3, R24, R8 ;  /* 0x0000001803087224 */ /* 0x010fc400078e0208 */
[----:B------:R-:W-:Y:S01]  /*1360*/  IMAD R3, R0, R15, R4 ;  /* 0x0000000f00037224 */ /* 0x000fe200078e0204 */
[----:B------:R-:W-:-:S04]  /*1370*/  MOV R0, 0x1 ;  /* 0x0000000100007802 */ /* 0x000fc80000000f00 */
[----:B------:R-:W-:Y:S02]  /*1380*/  SEL R155, R3, R8, !P1 ;  /* 0x00000008039b7207 */ /* 0x000fe40004800000 */
[----:B------:R-:W-:-:S07]  /*1390*/  SEL R156, R8, R3, !P1 ;  /* 0x00000003089c7207 */ /* 0x000fce0004800000 */
.L_x_14:
[----:B------:R-:W-:-:S08]  /*13a0*/  NOP ;  /* 0x0000000000007918 */ /* 0x000fd00000000000 */
[----:B------:R-:W2:Y:S02]  /*13b0*/  USETMAXREG.TRY_ALLOC.CTAPOOL UP0, 0xe8 ;  /* 0x000000e8000079c8 */ /* 0x000ea40008000600 */
[----:B--2---:R-:W-:-:S13]  /*13c0*/  PLOP3.LUT P0, PT, PT, PT, UP0, 0x80, 0x0 ;  /* 0x000000000000781c */ /* 0x004fda0003f0f008 */
[----:B------:R-:W-:Y:S05]  /*13d0*/  @!P0 BRA `(.L_x_14) ;  /* 0xfffffffc00f08947 */ /* 0x000fea000383ffff */
[----:B------:R-:W-:Y:S02]  /*13e0*/  ULDC.64 UR4, c[0x0][0x590] ;  /* 0x0001640000047ab9 */ /* 0x000fe40000000a00 */
[----:B------:R-:W-:Y:S02]  /*13f0*/  IMAD.U32 R166, RZ, RZ, UR4 ;  /* 0x00000004ffa67e24 */ /* 0x000fe4000f8e00ff */
[----:B------:R-:W-:-:S03]  /*1400*/  IMAD.U32 R167, RZ, RZ, UR5 ;  /* 0x00000005ffa77e24 */ /* 0x000fc6000f8e00ff */
[----:B------:R-:W-:-:S04]  /*1410*/  ISETP.NE.U32.AND P0, PT, R166, RZ, PT ;  /* 0x000000ffa600720c */ /* 0x000fc80003f05070 */
[----:B------:R-:W-:-:S13]  /*1420*/  ISETP.NE.AND.EX P0, PT, R167, RZ, PT, P0 ;  /* 0x000000ffa700720c */ /* 0x000fda0003f05300 */
[----:B------:R-:W-:Y:S05]  /*1430*/  @P0 BRA `(.L_x_17) ;  /* 0x00000000002c0947 */ /* 0x000fea0003800000 */
[----:B------:R-:W-:Y:S02]  /*1440*/  ULDC.64 UR4, c[0x0][0x588] ;  /* 0x0001620000047ab9 */ /* 0x000fe40000000a00 */
[----:B------:R-:W-:-:S04]  /*1450*/  ISETP.NE.U32.AND P0, PT, RZ, UR4, PT ;  /* 0x00000004ff007c0c */ /* 0x000fc8000bf05070 */
[----:B------:R-:W-:-:S13]  /*1460*/  ISETP.NE.AND.EX P0, PT, RZ, UR5, PT, P0 ;  /* 0x00000005ff007c0c */ /* 0x000fda000bf05300 */
[----:B------:R-:W-:Y:S05]  /*1470*/  @!P0 BRA `(.L_x_18) ;  /* 0x0000000000108947 */ /* 0x000fea0003800000 */
[----:B------:R-:W2:Y:S02]  /*1480*/  LDC.64 R164, c[0x0][0x588] ;  /* 0x00016200ffa47b82 */ /* 0x000ea40000000a00 */
[----:B--2---:R2:W5:Y:S01]  /*1490*/  LDG.E R164, desc[UR48][R164.64] ;  /* 0x00000030a4a47981 */ /* 0x004562000c1e1900 */
[----:B------:R-:W-:Y:S01]  /*14a0*/  MOV R154, 0x1 ;  /* 0x00000001009a7802 */ /* 0x000fe20000000f00 */
[----:B------:R-:W-:Y:S06]  /*14b0*/  BRA `(.L_x_17) ;  /* 0x00000000000c7947 */ /* 0x000fec0003800000 */
.L_x_18:
[----:B------:R-:W-:Y:S01]  /*14c0*/  ULDC UR4, c[0x0][0x580] ;  /* 0x0001600000047ab9 */ /* 0x000fe20000000800 */
[----:B------:R-:W-:Y:S02]  /*14d0*/  IMAD.MOV.U32 R154, RZ, RZ, 0x1 ;  /* 0x00000001ff9a7424 */ /* 0x000fe400078e00ff */
[----:B------:R-:W-:-:S07]  /*14e0*/  IMAD.U32 R164, RZ, RZ, UR4 ;  /* 0x00000004ffa47e24 */ /* 0x000fce000f8e00ff */
.L_x_17:
[----:B------:R-:W-:Y:S02]  /*14f0*/  ULDC.64 UR4, c[0x0][0x5b0] ;  /* 0x00016c0000047ab9 */ /* 0x000fe40000000a00 */
[----:B------:R-:W-:-:S04]  /*1500*/  ISETP.NE.U32.AND P0, PT, RZ, UR4, PT ;  /* 0x00000004ff007c0c */ /* 0x000fc8000bf05070 */
[----:B------:R-:W-:-:S13]  /*1510*/  ISETP.NE.AND.EX P0, PT, RZ, UR5, PT, P0 ;  /* 0x00000005ff007c0c */ /* 0x000fda000bf05300 */
[----:B------:R-:W-:Y:S05]  /*1520*/  @P0 BRA `(.L_x_19) ;  /* 0x0000000000240947 */ /* 0x000fea0003800000 */
[----:B------:R-:W-:Y:S02]  /*1530*/  ULDC.64 UR4, c[0x0][0x5a8] ;  /* 0x00016a0000047ab9 */ /* 0x000fe40000000a00 */
[----:B------:R-:W-:-:S04]  /*1540*/  ISETP.NE.U32.AND P0, PT, RZ, UR4, PT ;  /* 0x00000004ff007c0c */ /* 0x000fc8000bf05070 */
[----:B------:R-:W-:-:S13]  /*1550*/  ISETP.NE.AND.EX P0, PT, RZ, UR5, PT, P0 ;  /* 0x00000005ff007c0c */ /* 0x000fda000bf05300 */
[----:B------:R-:W-:Y:S05]  /*1560*/  @!P0 BRA `(.L_x_20) ;  /* 0x00000000000c8947 */ /* 0x000fea0003800000 */
[----:B------:R-:W3:Y:S02]  /*1570*/  LDC.64 R162, c[0x0][0x5a8] ;  /* 0x00016a00ffa27b82 */ /* 0x000ee40000000a00 */
[----:B---3--:R3:W5:Y:S01]  /*1580*/  LDG.E R162, desc[UR48][R162.64] ;  /* 0x00000030a2a27981 */ /* 0x008762000c1e1900 */
[----:B------:R-:W-:Y:S05]  /*1590*/  BRA `(.L_x_19) ;  /* 0x0000000000087947 */ /* 0x000fea0003800000 */
.L_x_20:
[----:B------:R-:W-:Y:S02]  /*15a0*/  ULDC UR4, c[0x0][0x5a0] ;  /* 0x0001680000047ab9 */ /* 0x000fe40000000800 */
[----:B------:R-:W-:-:S07]  /*15b0*/  MOV R162, UR4 ;  /* 0x0000000400a27c02 */ /* 0x000fce0008000f00 */
.L_x_19:
[----:B------:R-:W-:Y:S01]  /*15c0*/  LOP3.LUT P1, RZ, R0, 0xff, RZ, 0xc0, !PT ;  /* 0x000000ff00ff7812 */ /* 0x000fe2000782c0ff */
[----:B------:R-:W-:Y:S01]  /*15d0*/  UMOV UR36, URZ ;  /* 0x0000003f00247c82 */ /* 0x000fe20008000000 */
[----:B------:R-:W-:-:S11]  /*15e0*/  PLOP3.LUT P0, PT, PT, PT, PT, 0x80, 0x0 ;  /* 0x000000000000781c */ /* 0x000fd60003f0f070 */
[----:B------:R-:W-:Y:S05]  /*15f0*/  @!P1 BRA `(.L_x_21) ;  /* 0x0000005800449947 */ /* 0x000fea0003800000 */
[----:B------:R-:W-:Y:S01]  /*1600*/  ULDC UR4, c[0x0][0x28c] ;  /* 0x0000a30000047ab9 */ /* 0x000fe20000000800 */
[----:B------:R-:W-:Y:S01]  /*1610*/  IMAD.MOV.U32 R157, RZ, RZ, 0x10 ;  /* 0x00000010ff9d7424 */ /* 0x000fe200078e00ff */
[----:B------:R-:W-:Y:S01]  /*1620*/  UIADD3 UR4, UR4, 0x3f, URZ ;  /* 0x0000003f04047890 */ /* 0x000fe2000fffe03f */
[----:B------:R-:W-:Y:S01]  /*1630*/  LOP3.LUT P0, RZ, R18, 0x4, RZ, 0xc0, !PT ;  /* 0x0000000412ff7812 */ /* 0x000fe2000780c0ff */
[----:B-----5:R-:W-:Y:S01]  /*1640*/  IMAD.MOV.U32 R161, RZ, RZ, R164 ;  /* 0x000000ffffa17224 */ /* 0x020fe200078e00a4 */
[----:B--2---:R-:W-:Y:S01]  /*1650*/  LOP3.LUT R165, R22, 0x1, RZ, 0xfc, !PT ;  /* 0x0000000116a57812 */ /* 0x004fe200078efcff */
[----:B------:R-:W-:Y:S01]  /*1660*/  USHF.R.S32.HI UR5, URZ, 0x1f, UR4 ;  /* 0x0000001f3f057899 */ /* 0x000fe20008011404 */
[----:B---3--:R-:W-:Y:S01]  /*1670*/  LOP3.LUT R163, R19, 0x1, RZ, 0xfc, !PT ;  /* 0x0000000113a37812 */ /* 0x008fe200078efcff */
[----:B------:R-:W-:Y:S01]  /*1680*/  ULDC.64 UR54, c[0x0][0x198] ;  /* 0x0000660000367ab9 */ /* 0x000fe20000000a00 */
[C---:B------:R-:W-:Y:S01]  /*1690*/  PRMT R160, R154.reuse, 0x7610, R160 ;  /* 0x000076109aa07816 */ /* 0x040fe200000000a0 */
[----:B------:R-:W-:Y:S01]  /*16a0*/  ULEA.HI UR5, UR5, UR4, URZ, 0x6 ;  /* 0x0000000405057291 */ /* 0x000fe2000f8f303f */
[----:B------:R-:W-:Y:S01]  /*16b0*/  PRMT R159, R154, 0x7610, R159 ;  /* 0x000076109a9f7816 */ /* 0x000fe2000000009f */
[----:B------:R-:W-:Y:S01]  /*16c0*/  UMOV UR44, URZ ;  /* 0x0000003f002c7c82 */ /* 0x000fe20008000000 */
[----:B------:R-:W-:Y:S01]  /*16d0*/  MOV R158, R164 ;  /* 0x000000a4009e7202 */ /* 0x000fe20000000f00 */
[----:B------:R-:W-:Y:S01]  /*16e0*/  UMOV UR45, URZ ;  /* 0x0000003f002d7c82 */ /* 0x000fe20008000000 */
[----:B------:R-:W-:Y:S01]  /*16f0*/  SEL R157, R157, 0xfffffff0, !P0 ;  /* 0xfffffff09d9d7807 */ /* 0x000fe20004000000 */
[----:B------:R-:W-:Y:S01]  /*1700*/  USHF.R.S32.HI UR51, URZ, 0x6, UR5 ;  /* 0x000000063f337899 */ /* 0x000fe20008011405 */
[----:B------:R-:W-:Y:S01]  /*1710*/  UMOV UR50, URZ ;  /* 0x0000003f00327c82 */ /* 0x000fe20008000000 */
[----:B------:R-:W-:-:S10]  /*1720*/  UMOV UR36, URZ ;  /* 0x0000003f00247c82 */ /* 0x000fd40008000000 */
.L_x_134:
[----:B------:R-:W-:Y:S01]  /*1730*/  LOP3.LUT R0, R18, 0x80, RZ, 0xc0, !PT ;  /* 0x0000008012007812 */ /* 0x000fe200078ec0ff */
[----:B------:R-:W2:Y:S01]  /*1740*/  S2UR UR52, SR_CgaCtaId ;  /* 0x00000000003479c3 */ /* 0x000ea20000008800 */
[----:B------:R-:W-:Y:S02]  /*1750*/  UMOV UR53, 0x400 ;  /* 0x0000040000357882 */ /* 0x000fe40000000000 */
[----:B------:R-:W-:-:S06]  /*1760*/  SHF.R.U32.HI R0, RZ, 0x7, R0 ;  /* 0x00000007ff007819 */ /* 0x000fcc0000011600 */
[----:B------:R-:W3:Y:S01]  /*1770*/  SHFL.IDX PT, R0, R0, RZ, 0x1f ;  /* 0x00001fff00007589 */ /* 0x000ee200000e0000 */
[----:B--2---:R-:W-:Y:S01]  /*1780*/  ULEA UR53, UR52, UR53, 0x18 ;  /* 0x0000003534357291 */ /* 0x004fe2000f8ec03f */
[----:B---3--:R-:W-:-:S13]  /*1790*/  R2UR UR4, R0 ;  /* 0x00000000000472ca */ /* 0x008fda00000e0000 */
[----:B------:R-:W-:-:S04]  /*17a0*/  ULEA.HI UR5, UR4, UR4, URZ, 0x1 ;  /* 0x0000000404057291 */ /* 0x000fc8000f8f083f */
[----:B------:R-:W-:-:S04]  /*17b0*/  ULOP3.LUT UR5, UR5, 0x7fffe, URZ, 0xc0, !UPT ;  /* 0x0007fffe05057892 */ /* 0x000fc8000f8ec03f */
[----:B------:R-:W-:-:S03]  /*17c0*/  UIADD3 UR5, UR4, -UR5, URZ ;  /* 0x8000000504057290 */ /* 0x000fc6000fffe03f */
[----:B------:R-:W-:Y:S01]  /*17d0*/  ULDC UR4, c[0x0][0x28c] ;  /* 0x0000a30000047ab9 */ /* 0x000fe20000000800 */
[----:B------:R-:W-:Y:S01]  /*17e0*/  ULEA UR5, UR5, UR53, 0xd ;  /* 0x0000003505057291 */ /* 0x000fe2000f8e683f */
[----:B------:R-:W-:-:S03]  /*17f0*/  ISETP.LT.AND P0, PT, RZ, UR4, PT ;  /* 0x00000004ff007c0c */ /* 0x000fc6000bf01270 */
[----:B------:R-:W-:-:S04]  /*1800*/  UIADD3 UR5, UR5, 0x8400, URZ ;  /* 0x0000840005057890 */ /* 0x000fc8000fffe03f */
[----:B------:R-:W-:-:S04]  /*1810*/  USHF.R.U32.HI UR5, URZ, 0x4, UR5 ;  /* 0x000000043f057899 */ /* 0x000fc80008011605 */
[----:B------:R-:W-:Y:S02]  /*1820*/  ULOP3.LUT UR40, UR5, 0x3fff, URZ, 0xc0, !UPT ;  /* 0x00003fff05287892 */ /* 0x000fe4000f8ec03f */
[----:B------:R-:W-:Y:S10]  /*1830*/  @P0 BRA `(.L_x_22) ;  /* 0x0000000000400947 */ /* 0x000ff40003800000 */
[----:B------:R-:W-:Y:S01]  /*1840*/  MOV R0, 0x0 ;  /* 0x0000000000007802 */ /* 0x000fe20000000f00 */
[----:B------:R-:W-:Y:S01]  /*1850*/  ULDC.64 UR4, c[0x4][0x70] ;  /* 0x01001c0000047ab9 */ /* 0x000fe20000000a00 */
[----:B------:R-:W-:Y:S01]  /*1860*/  ULDC.64 UR6, c[0x4][0x8] ;  /* 0x0100020000067ab9 */ /* 0x000fe20000000a00 */
[----:B------:R-:W-:Y:S01]  /*1870*/  IMAD.U32 R4, RZ, RZ, UR4 ;  /* 0x00000004ff047e24 */ /* 0x000fe2000f8e00ff */
[----:B------:R2:W3:Y:S01]  /*1880*/  LDC.64 R14, c[0x4][R0] ;  /* 0x01000000000e7b82 */ /* 0x0004e20000000a00 */
[----:B------:R-:W-:Y:S01]  /*1890*/  IMAD.U32 R5, RZ, RZ, UR5 ;  /* 0x00000005ff057e24 */ /* 0x000fe2000f8e00ff */
[----:B------:R-:W-:Y:S01]  /*18a0*/  ULDC.64 UR4, c[0x4][0x78] ;  /* 0x01001e0000047ab9 */ /* 0x000fe20000000a00 */
[----:B------:R-:W-:Y:S01]  /*18b0*/  IMAD.U32 R10, RZ, RZ, UR6 ;  /* 0x00000006ff0a7e24 */ /* 0x000fe2000f8e00ff */
[----:B------:R-:W-:Y:S01]  /*18c0*/  MOV R6, UR4 ;  /* 0x0000000400067c02 */ /* 0x000fe20008000f00 */
[----:B------:R-:W-:Y:S01]  /*18d0*/  IMAD.U32 R7, RZ, RZ, UR5 ;  /* 0x00000005ff077e24 */ /* 0x000fe2000f8e00ff */
[----:B------:R-:W-:Y:S01]  /*18e0*/  MOV R11, UR7 ;  /* 0x00000007000b7c02 */ /* 0x000fe20008000f00 */
[----:B------:R-:W-:Y:S01]  /*18f0*/  IMAD.MOV.U32 R8, RZ, RZ, 0x1e1 ;  /* 0x000001e1ff087424 */ /* 0x000fe200078e00ff */
[----:B------:R-:W-:Y:S01]  /*1900*/  MOV R13, RZ ;  /* 0x000000ff000d7202 */ /* 0x000fe20000000f00 */
[----:B--2---:R-:W-:-:S07]  /*1910*/  IMAD.MOV.U32 R12, RZ, RZ, 0x1 ;  /* 0x00000001ff0c7424 */ /* 0x004fce00078e00ff */
[----:B------:R-:W-:-:S07]  /*1920*/  LEPC R20, `(.L_x_22) ;  /* 0x000000001014794e */ /* 0x000fce0000000000 */
[----:B-1-3--:R-:W-:Y:S05]  /*1930*/  CALL.ABS.NOINC R14 ;  /* 0x000000000e007343 */ /* 0x00afea0003c00000 */
.L_x_22:
[----:B------:R-:W-:-:S13]  /*1940*/  ISETP.NE.AND P0, PT, R165, 0x3, PT ;  /* 0x00000003a500780c */ /* 0x000fda0003f05270 */
[----:B------:R-:W-:Y:S05]  /*1950*/  @!P0 BRA `(.L_x_23) ;  /* 0x0000000000048947 */ /* 0x000fea0003800000 */
[----:B-1----:R-:W-:Y:S01]  /*1960*/  BPT.TRAP 0x1 ;  /* 0x000000040000795c */ /* 0x002fe20000300000 */
.L_x_23:
[----:B------:R-:W-:Y:S02]  /*1970*/  IMAD.U32 R3, RZ, RZ, UR50 ;  /* 0x00000032ff037e24 */ /* 0x000fe4000f8e00ff */
[----:B------:R-:W-:-:S03]  /*1980*/  IMAD.U32 R0, RZ, RZ, UR45 ;  /* 0x0000002dff007e24 */ /* 0x000fc6000f8e00ff */
[----:B------:R-:W-:Y:S02]  /*1990*/  LEA R3, R3, UR53, 0x3 ;  /* 0x0000003503037c11 */ /* 0x000fe4000f8e18ff */
[----:B------:R-:W-:-:S04]  /*19a0*/  SHF.L.U32 R0, R0, 0x1f, RZ ;  /* 0x0000001f00007819 */ /* 0x000fc800000006ff */
[----:B------:R2:W3:Y:S01]  /*19b0*/  SYNCS.PHASECHK.TRANS64.TRYWAIT P1, [R3+URZ], R0 ;  /* 0x00000000030075a7 */ /* 0x0004e2000802017f */
[----:B------:R-:W-:Y:S05]  /*19c0*/  @!P0 BRA `(.L_x_24) ;  /* 0x0000000000048947 */ /* 0x000fea0003800000 */
[----:B-1----:R-:W-:Y:S01]  /*19d0*/  BPT.TRAP 0x1 ;  /* 0x000000040000795c */ /* 0x002fe20000300000 */
.L_x_24:
[----:B---3--:R-:W-:Y:S05]  /*19e0*/  @P1 BRA `(.L_x_25) ;  /* 0x0000000000081947 */ /* 0x008fea0003800000 */
[----:B------:R-:W3:Y:S02]  /*19f0*/  SYNCS.PHASECHK.TRANS64.TRYWAIT P1, [R3+URZ], R0 ;  /* 0x00000000030075a7 */ /* 0x000ee4000802017f */
[----:B---3--:R-:W-:Y:S05]  /*1a00*/  @!P1 BRA `(.L_x_26) ;  /* 0x0000008400349947 */ /* 0x008fea0003800000 */
.L_x_25:
[----:B------:R-:W-:-:S04]  /*1a10*/  UISETP.LT.AND UP0, UPT, UR51, 0x1, UPT ;  /* 0x000000013300788c */ /* 0x000fc8000bf01270 */
[----:B------:R-:W-:-:S06]  /*1a20*/  USEL UR4, UR51, 0x1, UP0 ;  /* 0x0000000133047887 */ /* 0x000fcc0008000000 */
[----:B--23--:R-:W-:Y:S01]  /*1a30*/  MOV R0, UR4 ;  /* 0x0000000400007c02 */ /* 0x00cfe20008000f00 */
[----:B------:R-:W-:Y:S05]  /*1a40*/  WARPSYNC.ALL ;  /* 0x0000000000007948 */ /* 0x000fea0003800000 */
[----:B------:R-:W-:-:S04]  /*1a50*/  IADD3 R0, -R0, UR51, RZ ;  /* 0x0000003300007c10 */ /* 0x000fc8000fffe1ff */
[----:B------:R-:W-:Y:S01]  /*1a60*/  ISETP.GE.AND P1, PT, R0, 0x1, PT ;  /* 0x000000010000780c */ /* 0x000fe20003f26270 */
[----:B------:R-:W-:Y:S01]  /*1a70*/  UIADD3 UR4, UR53, 0x18400, URZ ;  /* 0x0001840035047890 */ /* 0x000fe2000fffe03f */
[----:B------:R-:W-:Y:S01]  /*1a80*/  WARPGROUP.ARRIVE ;  /* 0x00000000000079c5 */ /* 0x000fe20000000000 */
[----:B------:R-:W-:Y:S02]  /*1a90*/  ULOP3.LUT UR8, UR40, 0x10000, URZ, 0xfc, !UPT ;  /* 0x0001000028087892 */ /* 0x000fe4000f8efc3f */
[----:B------:R-:W-:Y:S02]  /*1aa0*/  USHF.R.U32.HI UR4, URZ, 0x4, UR4 ;  /* 0x000000043f047899 */ /* 0x000fe40008011604 */
[----:B------:R-:W-:Y:S02]  /*1ab0*/  ULEA UR10, UR50, UR8, 0xa ;  /* 0x00000008320a7291 */ /* 0x000fe4000f8e503f */
[----:B------:R-:W-:Y:S01]  /*1ac0*/  ULOP3.LUT UR4, UR4, 0x3fff, URZ, 0xc0, !UPT ;  /* 0x00003fff04047892 */ /* 0x000fe2000f8ec03f */
[----:B------:R-:W-:Y:S01]  /*1ad0*/  UMOV UR5, 0x40000040 ;  /* 0x4000004000057882 */ /* 0x000fe20000000000 */
[----:B------:R-:W-:-:S02]  /*1ae0*/  UMOV UR7, 0x40000040 ;  /* 0x4000004000077882 */ /* 0x000fc40000000000 */
[----:B------:R-:W-:-:S03]  /*1af0*/  ULOP3.LUT UR9, UR4, 0x10000, URZ, 0xfc, !UPT ;  /* 0x0001000004097892 */ /* 0x000fc6000f8efc3f */
[----:B------:R-:W-:Y:S01]  /*1b00*/  UMOV UR4, UR10 ;  /* 0x0000000a00047c82 */ /* 0x000fe20008000000 */
[----:B------:R-:W-:-:S07]  /*1b10*/  ULEA UR11, UR50, UR9, 0xb ;  /* 0x00000009320b7291 */ /* 0x000fce000f8e583f */
[----:B------:R-:W-:Y:S02]  /*1b20*/  UMOV UR6, UR11 ;  /* 0x0000000b00067c82 */ /* 0x000fe40008000000 */
[----:B------:R-:W-:Y:S01]  /*1b30*/  HGMMA.64x256x16.F32 R24, gdesc[UR4], RZ, !UPT, gsb0 ;  /* 0x03e00000041879f0 */ /* 0x000fe2000c0008ff */
[----:B------:R-:W-:Y:S02]  /*1b40*/  UIADD3 UR4, UR10, 0x2, URZ ;  /* 0x000000020a047890 */ /* 0x000fe4000fffe03f */
[----:B------:R-:W-:Y:S01]  /*1b50*/  UIADD3 UR6, UR11, 0x2, URZ ;  /* 0x000000020b067890 */ /* 0x000fe2000fffe03f */
[----:B------:R-:W-:Y:S01]  /*1b60*/  UMOV UR5, 0x40000040 ;  /* 0x4000004000057882 */ /* 0x000fe20000000000 */
[----:B------:R-:W-:Y:S01]  /*1b70*/  UMOV UR7, 0x40000040 ;  /* 0x4000004000077882 */ /* 0x000fe20000000000 */
[----:B------:R-:W-:Y:S02]  /*1b80*/  WARPGROUP.DEPBAR.LE gsb0, 0x0 ;  /* 0x00008000000079c5 */ /* 0x000fe40000010000 */
[----:B------:R-:W-:-:S15]  /*1b90*/  WARPGROUP.ARRIVE ;  /* 0x00000000000079c5 */ /* 0x000fde0000000000 */
[----:B------:R-:W-:-:S05]  /*1ba0*/  NOP ;  /* 0x0000000000007918 */ /* 0x000fca0000000000 */
[----:B------:R-:W-:Y:S01]  /*1bb0*/  HGMMA.64x256x16.F32 R24, gdesc[UR4], R24, gsb0 ;  /* 0x03e00000041879f0 */ /* 0x000fe20008000818 */
        /* <DEDUP_REMOVED lines=15> */
[----:B------:R-:W-:Y:S03]  /*1cb0*/  HGMMA.64x256x16.F32 R24, gdesc[UR4], R24, gsb0 ;  /* 0x03e00000041879f0 */ /* 0x000fe60008000818 */
[----:B------:R-:W-:Y:S02]  /*1cc0*/  WARPGROUP.DEPBAR.LE gsb0, 0x0 ;  /* 0x00008000000079c5 */ /* 0x000fe40000010000 */
[----:B------:R-:W-:Y:S05]  /*1cd0*/  @!P1 BRA `(.L_x_27) ;  /* 0x00000004001c9947 */ /* 0x000fea0003800000 */
[----:B------:R-:W-:Y:S02]  /*1ce0*/  UIADD3 UR4, UR50, 0x1, URZ ;  /* 0x0000000132047890 */ /* 0x000fe4000fffe03f */
[----:B------:R-:W-:Y:S02]  /*1cf0*/  IMAD.U32 R3, RZ, RZ, UR50 ;  /* 0x00000032ff037e24 */ /* 0x000fe4000f8e00ff */
[----:B------:R-:W-:-:S04]  /*1d00*/  UISETP.NE.AND UP0, UPT, UR4, 0x4, UPT ;  /* 0x000000040400788c */ /* 0x000fc8000bf05270 */
[----:B------:R-:W-:Y:S02]  /*1d10*/  USEL UR5, URZ, 0x1, UP0 ;  /* 0x000000013f057887 */ /* 0x000fe40008000000 */
[----:B------:R-:W-:Y:S02]  /*1d20*/  USEL UR10, UR4, URZ, UP0 ;  /* 0x0000003f040a7287 */ /* 0x000fe40008000000 */
[----:B------:R-:W-:-:S06]  /*1d30*/  ULOP3.LUT UR5, UR45, UR5, URZ, 0x3c, !UPT ;  /* 0x000000052d057292 */ /* 0x000fcc000f8e3c3f */
[----:B------:R-:W-:-:S07]  /*1d40*/  IMAD.U32 R6, RZ, RZ, UR5 ;  /* 0x00000005ff067e24 */ /* 0x000fce000f8e00ff */
.L_x_34:
[----:B------:R-:W-:Y:S05]  /*1d50*/  @!P0 BRA `(.L_x_28) ;  /* 0x0000000000048947 */ /* 0x000fea0003800000 */
[----:B-1----:R-:W-:Y:S01]  /*1d60*/  BPT.TRAP 0x1 ;  /* 0x000000040000795c */ /* 0x002fe20000300000 */
.L_x_28:
[----:B------:R-:W-:Y:S01]  /*1d70*/  ULEA UR4, UR10, UR53, 0x3 ;  /* 0x000000350a047291 */ /* 0x000fe2000f8e183f */
[----:B------:R-:W-:-:S08]  /*1d80*/  SHF.L.U32 R4, R6, 0x1f, RZ ;  /* 0x0000001f06047819 */ /* 0x000fd000000006ff */
[----:B------:R2:W3:Y:S01]  /*1d90*/  SYNCS.PHASECHK.TRANS64.TRYWAIT P1, [UR4], R4 ;  /* 0x00000004ff0075a7 */ /* 0x0004e20008020144 */
[----:B------:R-:W-:Y:S05]  /*1da0*/  @!P0 BRA `(.L_x_29) ;  /* 0x0000000000048947 */ /* 0x000fea0003800000 */
[----:B-1----:R-:W-:Y:S01]  /*1db0*/  BPT.TRAP 0x1 ;  /* 0x000000040000795c */ /* 0x002fe20000300000 */
.L_x_29:
[----:B---3--:R-:W-:Y:S05]  /*1dc0*/  @P1 BRA `(.L_x_30) ;  /* 0x0000000000081947 */ /* 0x008fea0003800000 */
[----:B------:R-:W3:Y:S02]  /*1dd0*/  SYNCS.PHASECHK.TRANS64.TRYWAIT P1, [UR4], R4 ;  /* 0x00000004ff0075a7 */ /* 0x000ee40008020144 */
[----:B---3--:R-:W-:Y:S05]  /*1de0*/  @!P1 BRA `(.L_x_31) ;  /* 0x0000008000509947 */ /* 0x008fea0003800000 */
.L_x_30:
[----:B------:R-:W-:Y:S01]  /*1df0*/  ULEA UR11, UR10, UR8, 0xa ;  /* 0x000000080a0b7291 */ /* 0x000fe2000f8e503f */
[----:B------:R-:W-:Y:S01]  /*1e00*/  WARPGROUP.ARRIVE ;  /* 0x00000000000079c5 */ /* 0x000fe20000000000 */
[----:B------:R-:W-:Y:S01]  /*1e10*/  ULEA UR12, UR10, UR9, 0xb ;  /* 0x000000090a0c7291 */ /* 0x000fe2000f8e583f */
[----:B------:R-:W-:Y:S01]  /*1e20*/  UMOV UR5, 0x40000040 ;  /* 0x4000004000057882 */ /* 0x000fe20000000000 */
[----:B------:R-:W-:-:S03]  /*1e30*/  UMOV UR7, 0x40000040 ;  /* 0x4000004000077882 */ /* 0x000fc60000000000 */
[----:B------:R-:W-:Y:S02]  /*1e40*/  UMOV UR4, UR11 ;  /* 0x0000000b00047c82 */ /* 0x000fe40008000000 */
[----:B------:R-:W-:Y:S02]  /*1e50*/  UMOV UR6, UR12 ;  /* 0x0000000c00067c82 */ /* 0x000fe40008000000 */
[----:B------:R-:W-:Y:S01]  /*1e60*/  HGMMA.64x256x16.F32 R24, gdesc[UR4], R24, gsb0 ;  /* 0x03e00000041879f0 */ /* 0x000fe20008000818 */
[----:B------:R-:W-:Y:S02]  /*1e70*/  UIADD3 UR4, UR11, 0x2, URZ ;  /* 0x000000020b047890 */ /* 0x000fe4000fffe03f */
[----:B------:R-:W-:Y:S01]  /*1e80*/  UIADD3 UR6, UR12, 0x2, URZ ;  /* 0x000000020c067890 */ /* 0x000fe2000fffe03f */
[----:B------:R-:W-:Y:S01]  /*1e90*/  UMOV UR5, 0x40000040 ;  /* 0x4000004000057882 */ /* 0x000fe20000000000 */
[----:B------:R-:W-:Y:S01]  /*1ea0*/  UMOV UR7, 0x40000040 ;  /* 0x4000004000077882 */ /* 0x000fe20000000000 */
[----:B------:R-:W-:-:S02]  /*1eb0*/  WARPGROUP.DEPBAR.LE gsb0, 0x0 ;  /* 0x00008000000079c5 */ /* 0x000fc40000010000 */
        /* <DEDUP_REMOVED lines=21> */
[----:B-1----:R-:W-:Y:S01]  /*2010*/  BPT.TRAP 0x1 ;  /* 0x000000040000795c */ /* 0x002fe20000300000 */
.L_x_32:
[----:B------:R-:W-:-:S13]  /*2020*/  ISETP.NE.AND P1, PT, R152, RZ, PT ;  /* 0x000000ff9800720c */ /* 0x000fda0003f25270 */
[----:B--23--:R-:W-:-:S04]  /*2030*/  @P1 LEA R4, R3, UR53, 0x3 ;  /* 0x0000003503041c11 */ /* 0x00cfc8000f8e18ff */
[----:B------:R-:W-:-:S04]  /*2040*/  @P1 IADD3 R4, R4, 0x20, RZ ;  /* 0x0000002004041810 */ /* 0x000fc80007ffe0ff */
[----:B------:R-:W-:-:S04]  /*2050*/  @P1 PRMT R4, R153, 0x654, R4 ;  /* 0x0000065499041816 */ /* 0x000fc80000000004 */
[----:B------:R2:W-:Y:S01]  /*2060*/  @P1 SYNCS.ARRIVE.TRANS64.RED.A1T0 RZ, [R4+URZ], RZ ;  /* 0x000000ff04ff19a7 */ /* 0x0005e2000810043f */
[----:B------:R-:W-:-:S13]  /*2070*/  ISETP.GT.U32.AND P1, PT, R22, 0x1, PT ;  /* 0x000000011600780c */ /* 0x000fda0003f24070 */
[----:B--2---:R-:W-:Y:S05]  /*2080*/  @P1 BRA `(.L_x_33) ;  /* 0x0000000000041947 */ /* 0x004fea0003800000 */
[----:B-1----:R-:W-:Y:S01]  /*2090*/  BPT.TRAP 0x1 ;  /* 0x000000040000795c */ /* 0x002fe20000300000 */
.L_x_33:
[----:B------:R-:W-:Y:S01]  /*20a0*/  UIADD3 UR10, UR10, 0x1, URZ ;  /* 0x000000010a0a7890 */ /* 0x000fe2000fffe03f */
[C---:B------:R-:W-:Y:S01]  /*20b0*/  ISETP.GT.AND P2, PT, R0.reuse, 0x1, PT ;  /* 0x000000010000780c */ /* 0x040fe20003f44270 */
[----:B------:R-:W-:Y:S02]  /*20c0*/  VIADD R3, R3, 0x1 ;  /* 0x0000000103037836 */ /* 0x000fe40000000000 */
[----:B------:R-:W-:Y:S01]  /*20d0*/  UISETP.NE.AND UP0, UPT, UR10, 0x4, UPT ;  /* 0x000000040a00788c */ /* 0x000fe2000bf05270 */
[----:B------:R-:W-:Y:S02]  /*20e0*/  VIADD R0, R0, 0xffffffff ;  /* 0xffffffff00007836 */ /* 0x000fe40000000000 */
[C---:B------:R-:W-:Y:S01]  /*20f0*/  ISETP.NE.AND P1, PT, R3.reuse, 0x4, PT ;  /* 0x000000040300780c */ /* 0x040fe20003f25270 */
[----:B------:R-:W-:Y:S02]  /*2100*/  USEL UR4, URZ, 0x1, UP0 ;  /* 0x000000013f047887 */ /* 0x000fe40008000000 */
[----:B------:R-:W-:Y:S01]  /*2110*/  USEL UR10, UR10, URZ, UP0 ;  /* 0x0000003f0a0a7287 */ /* 0x000fe20008000000 */
[----:B------:R-:W-:-:S03]  /*2120*/  SEL R3, R3, RZ, P1 ;  /* 0x000000ff03037207 */ /* 0x000fc60000800000 */
[----:B------:R-:W-:Y:S01]  /*2130*/  LOP3.LUT R6, R6, UR4, RZ, 0x3c, !PT ;  /* 0x0000000406067c12 */ /* 0x000fe2000f8e3cff */
[----:B------:R-:W-:Y:S07]  /*2140*/  @P2 BRA `(.L_x_34) ;  /* 0xfffffffc00002947 */ /* 0x000fee000383ffff */
.L_x_27:
[----:B------:R-:W2:Y:S02]  /*2150*/  LDC R0, c[0x0][0x28c] ;  /* 0x0000a300ff007b82 */ /* 0x000ea40000000800 */
[----:B--2---:R-:W-:-:S13]  /*2160*/  ISETP.GE.AND P1, PT, R0, 0x1, PT ;  /* 0x000000010000780c */ /* 0x004fda0003f26270 */
[----:B------:R-:W-:Y:S05]  /*2170*/  @!P1 BRA `(.L_x_35) ;  /* 0x0000000000449947 */ /* 0x000fea0003800000 */
[----:B------:R-:W-:Y:S05]  /*2180*/  @!P0 BRA `(.L_x_36) ;  /* 0x0000000000048947 */ /* 0x000fea0003800000 */
[----:B-1----:R-:W-:Y:S01]  /*2190*/  BPT.TRAP 0x1 ;  /* 0x000000040000795c */ /* 0x002fe20000300000 */
.L_x_36:
[----:B------:R-:W-:Y:S01]  /*21a0*/  ISETP.NE.AND P0, PT, R152, RZ, PT ;  /* 0x000000ff9800720c */ /* 0x000fe20003f05270 */
[----:B------:R-:W-:Y:S01]  /*21b0*/  UISETP.LT.AND UP1, UPT, UR51, 0x1, UPT ;  /* 0x000000013300788c */ /* 0x000fe2000bf21270 */
[----:B------:R-:W-:-:S11]  /*21c0*/  IMAD.U32 R3, RZ, RZ, UR53 ;  /* 0x00000035ff037e24 */ /* 0x000fd6000f8e00ff */
[----:B------:R-:W-:-:S05]  /*21d0*/  VOTEU.ANY UP0, P0 ;  /* 0x00000000003f7886 */ /* 0x000fca0000000100 */
[----:B------:R-:W-:-:S04]  /*21e0*/  @UP0 USEL UR4, UR51, 0x1, UP1 ;  /* 0x0000000133040887 */ /* 0x000fc80008800000 */
[----:B------:R-:W-:-:S06]  /*21f0*/  @UP0 UIADD3 UR4, UR50, UR51, -UR4 ;  /* 0x0000003332040290 */ /* 0x000fcc000fffe804 */
[----:B------:R-:W-:-:S05]  /*2200*/  MOV R0, UR4 ;  /* 0x0000000400007c02 */ /* 0x000fca0008000f00 */
[----:B------:R-:W-:-:S05]  /*2210*/  @P0 IMAD.SHL.U32 R0, R0, 0x8, RZ ;  /* 0x0000000800000824 */ /* 0x000fca00078e00ff */
[----:B------:R-:W-:-:S04]  /*2220*/  @P0 LOP3.LUT R0, R0, 0x18, RZ, 0xc0, !PT ;  /* 0x0000001800000812 */ /* 0x000fc800078ec0ff */
[----:B------:R-:W-:-:S04]  /*2230*/  @P0 IADD3 R0, R3, 0x20, R0 ;  /* 0x0000002003000810 */ /* 0x000fc80007ffe000 */
[----:B------:R-:W-:-:S04]  /*2240*/  @P0 PRMT R0, R153, 0x654, R0 ;  /* 0x0000065499000816 */ /* 0x000fc80000000000 */
[----:B------:R2:W-:Y:S01]  /*2250*/  @P0 SYNCS.ARRIVE.TRANS64.RED.A1T0 RZ, [R0+URZ], RZ ;  /* 0x000000ff00ff09a7 */ /* 0x0005e2000810043f */
[----:B------:R-:W-:-:S13]  /*2260*/  ISETP.GT.U32.AND P0, PT, R22, 0x1, PT ;  /* 0x000000011600780c */ /* 0x000fda0003f04070 */
[----:B--2---:R-:W-:Y:S05]  /*2270*/  @P0 BRA `(.L_x_35) ;  /* 0x0000000000040947 */ /* 0x004fea0003800000 */
[----:B-1----:R-:W-:Y:S01]  /*2280*/  BPT.TRAP 0x1 ;  /* 0x000000040000795c */ /* 0x002fe20000300000 */
.L_x_35:
[----:B------:R-:W-:Y:S01]  /*2290*/  UIADD3 UR4, UR53, 0x200, URZ ;  /* 0x0000020035047890 */ /* 0x000fe2000fffe03f */
[----:B------:R-:W-:Y:S02]  /*22a0*/  R2UR UR42, R156 ;  /* 0x000000009c2a72ca */ /* 0x000fe400000e0000 */
[----:B------:R-:W-:Y:S01]  /*22b0*/  R2UR UR41, R155 ;  /* 0x000000009b2972ca */ /* 0x000fe200000e0000 */
[----:B------:R-:W-:-:S06]  /*22c0*/  ULOP3.LUT UP0, URZ, UR4, 0x1bf, URZ, 0xc0, !UPT ;  /* 0x000001bf043f7892 */ /* 0x000fcc000f80c03f */
[----:B------:R-:W-:-:S04]  /*22d0*/  PLOP3.LUT P0, PT, PT, PT, UP0, 0x80, 0x0 ;  /* 0x000000000000781c */ /* 0x000fc80003f0f008 */
[----:B------:R-:W-:Y:S02]  /*22e0*/  USHF.L.U32 UR42, UR42, 0x7, URZ ;  /* 0x000000072a2a7899 */ /* 0x000fe4000800063f */
[----:B------:R-:W-:-:S07]  /*22f0*/  USHF.L.U32 UR41, UR41, 0x8, URZ ;  /* 0x0000000829297899 */ /* 0x000fce000800063f */
[----:B------:R-:W-:Y:S05]  /*2300*/  @!P0 BRA `(.L_x_37) ;  /* 0x00000000007c8947 */ /* 0x000fea0003800000 */
[----:B------:R-:W-:Y:S01]  /*2310*/  MOV R23, 0x0 ;  /* 0x0000000000177802 */ /* 0x000fe20000000f00 */
[----:B------:R-:W-:Y:S01]  /*2320*/  ULDC.64 UR4, c[0x4][0x80] ;  /* 0x0100200000047ab9 */ /* 0x000fe20000000a00 */
[----:B------:R-:W-:Y:S01]  /*2330*/  ULDC.64 UR6, c[0x4][0x10] ;  /* 0x0100040000067ab9 */ /* 0x000fe20000000a00 */
[----:B------:R-:W-:Y:S01]  /*2340*/  MOV R4, UR4 ;  /* 0x0000000400047c02 */ /* 0x000fe20008000f00 */
[----:B------:R2:W3:Y:S01]  /*2350*/  LDC.64 R14, c[0x4][R23] ;  /* 0x01000000170e7b82 */ /* 0x0004e20000000a00 */
[----:B------:R-:W-:Y:S01]  /*2360*/  IMAD.U32 R5, RZ, RZ, UR5 ;  /* 0x00000005ff057e24 */ /* 0x000fe2000f8e00ff */
[----:B------:R-:W-:Y:S01]  /*2370*/  ULDC.64 UR4, c[0x4][0x88] ;  /* 0x0100220000047ab9 */ /* 0x000fe20000000a00 */
[----:B------:R-:W-:Y:S01]  /*2380*/  IMAD.U32 R10, RZ, RZ, UR6 ;  /* 0x00000006ff0a7e24 */ /* 0x000fe2000f8e00ff */
[----:B------:R-:W-:Y:S01]  /*2390*/  MOV R7, UR5 ;  /* 0x0000000500077c02 */ /* 0x000fe20008000f00 */
[----:B------:R-:W-:Y:S01]  /*23a0*/  IMAD.U32 R6, RZ, RZ, UR4 ;  /* 0x00000004ff067e24 */ /* 0x000fe2000f8e00ff */
[----:B------:R-:W-:Y:S01]  /*23b0*/  MOV R8, 0x70 ;  /* 0x0000007000087802 */ /* 0x000fe20000000f00 */
[----:B------:R-:W-:-:S02]  /*23c0*/  IMAD.U32 R11, RZ, RZ, UR7 ;  /* 0x00000007ff0b7e24 */ /* 0x000fc4000f8e00ff */
[----:B------:R-:W-:Y:S02]  /*23d0*/  IMAD.MOV.U32 R12, RZ, RZ, 0x1 ;  /* 0x00000001ff0c7424 */ /* 0x000fe400078e00ff */
[----:B--2---:R-:W-:-:S07]  /*23e0*/  IMAD.MOV.U32 R13, RZ, RZ, RZ ;  /* 0x000000ffff0d7224 */ /* 0x004fce00078e00ff */
[----:B------:R-:W-:-:S07]  /*23f0*/  LEPC R20, `(.L_x_38) ;  /* 0x000000001014794e */ /* 0x000fce0000000000 */
[----:B-1-3--:R-:W-:Y:S05]  /*2400*/  CALL.ABS.NOINC R14 ;  /* 0x000000000e007343 */ /* 0x00afea0003c00000 */
.L_x_38:
[----:B------:R1:W2:Y:S01]  /*2410*/  LDC.64 R14, c[0x4][R23] ;  /* 0x01000000170e7b82 */ /* 0x0002a20000000a00 */
[----:B------:R-:W-:Y:S01]  /*2420*/  ULDC.64 UR4, c[0x4][0x80] ;  /* 0x0100200000047ab9 */ /* 0x000fe20000000a00 */
[----:B------:R-:W-:Y:S01]  /*2430*/  ULDC.64 UR6, c[0x4][0x10] ;  /* 0x0100040000067ab9 */ /* 0x000fe20000000a00 */
[----:B------:R-:W-:Y:S01]  /*2440*/  MOV R4, UR4 ;  /* 0x0000000400047c02 */ /* 0x000fe20008000f00 */
        /* <DEDUP_REMOVED lines=8> */
[----:B-1----:R-:W-:-:S07]  /*24d0*/  IMAD.MOV.U32 R13, RZ, RZ, RZ ;  /* 0x000000ffff0d7224 */ /* 0x002fce00078e00ff */
[----:B------:R-:W-:-:S07]  /*24e0*/  LEPC R20, `(.L_x_37) ;  /* 0x000000001014794e */ /* 0x000fce0000000000 */
[----:B--2---:R-:W-:Y:S05]  /*24f0*/  CALL.ABS.NOINC R14 ;  /* 0x000000000e007343 */ /* 0x004fea0003c00000 */
.L_x_37:
[----:B------:R-:W2:Y:S01]  /*2500*/  LDC R4, c[0x0][0x288] ;  /* 0x0000a200ff047b82 */ /* 0x000ea20000000800 */
[----:B------:R-:W-:Y:S01]  /*2510*/  ULDC.64 UR4, c[0x0][0x590] ;  /* 0x0001640000047ab9 */ /* 0x000fe20000000a00 */
[----:B------:R-:W-:Y:S01]  /*2520*/  SHF.R.U32.HI R0, RZ, 0x2, R18 ;  /* 0x00000002ff007819 */ /* 0x000fe20000011612 */
[----:B------:R-:W-:Y:S01]  /*2530*/  IMAD.U32 R167, RZ, RZ, UR5 ;  /* 0x00000005ffa77e24 */ /* 0x000fe2000f8e00ff */
[----:B------:R-:W-:Y:S01]  /*2540*/  MOV R166, UR4 ;  /* 0x0000000400a67c02 */ /* 0x000fe20008000f00 */
[----:B------:R-:W-:Y:S01]  /*2550*/  ULDC UR4, c[0x0][0x284] ;  /* 0x0000a10000047ab9 */ /* 0x000fe20000000800 */
[----:B------:R-:W-:Y:S02]  /*2560*/  LOP3.LUT R6, R18, 0xe0, RZ, 0xc0, !PT ;  /* 0x000000e012067812 */ /* 0x000fe400078ec0ff */
[----:B------:R-:W-:Y:S02]  /*2570*/  ISETP.NE.U32.AND P0, PT, R166, RZ, PT ;  /* 0x000000ffa600720c */ /* 0x000fe40003f05070 */
[----:B------:R-:W-:-:S02]  /*2580*/  LOP3.LUT R3, R18, 0x3, RZ, 0xc0, !PT ;  /* 0x0000000312037812 */ /* 0x000fc400078ec0ff */
[----:B------:R-:W-:Y:S02]  /*2590*/  ISETP.NE.AND.EX P0, PT, R167, RZ, PT, P0 ;  /* 0x000000ffa700720c */ /* 0x000fe40003f05300 */
[----:B------:R-:W-:Y:S02]  /*25a0*/  LOP3.LUT R7, R0, 0x7, RZ, 0xc0, !PT ;  /* 0x0000000700077812 */ /* 0x000fe400078ec0ff */
[----:B------:R-:W-:Y:S01]  /*25b0*/  SHF.R.U32.HI R0, RZ, 0x1, R6 ;  /* 0x00000001ff007819 */ /* 0x000fe20000011606 */
[----:B--2---:R-:W-:-:S03]  /*25c0*/  IMAD R4, R3, -0x2, R4 ;  /* 0xfffffffe03047824 */ /* 0x004fc600078e0204 */
[----:B------:R-:W-:Y:S01]  /*25d0*/  IADD3 R3, -R0, UR4, -R7 ;  /* 0x0000000400037c10 */ /* 0x000fe2000fffe907 */
[----:B------:R-:W-:-:S04]  /*25e0*/  IMAD R155, R155, -0x100, R4 ;  /* 0xffffff009b9b7824 */ /* 0x000fc800078e0204 */
[----:B------:R-:W-:Y:S01]  /*25f0*/  IMAD R156, R156, -0x80, R3 ;  /* 0xffffff809c9c7824 */ /* 0x000fe200078e0203 */
[----:B------:R-:W-:Y:S06]  /*2600*/  @!P0 BRA `(.L_x_39) ;  /* 0x0000000000548947 */ /* 0x000fec0003800000 */
[----:B------:R-:W-:Y:S02]  /*2610*/  ULDC.64 UR4, c[0x0][0x588] ;  /* 0x0001620000047ab9 */ /* 0x000fe40000000a00 */
[----:B------:R-:W-:-:S04]  /*2620*/  ISETP.NE.U32.AND P1, PT, RZ, UR4, PT ;  /* 0x00000004ff007c0c */ /* 0x000fc8000bf25070 */
[----:B------:R-:W-:-:S13]  /*2630*/  ISETP.NE.AND.EX P1, PT, RZ, UR5, PT, P1 ;  /* 0x00000005ff007c0c */ /* 0x000fda000bf25310 */
[----:B------:R-:W-:Y:S05]  /*2640*/  @!P1 BRA `(.L_x_40) ;  /* 0x0000000000289947 */ /* 0x000fea0003800000 */
[----:B------:R-:W2:Y:S01]  /*2650*/  LDC.64 R4, c[0x0][0x588] ;  /* 0x00016200ff047b82 */ /* 0x000ea20000000a00 */
[----:B------:R-:W-:-:S04]  /*2660*/  IMAD R3, R166, UR43, RZ ;  /* 0x0000002ba6037c24 */ /* 0x000fc8000f8e02ff */
[----:B--2---:R-:W-:-:S05]  /*2670*/  IMAD.WIDE R4, R3, 0x4, R4 ;  /* 0x0000000403047825 */ /* 0x004fca00078e0204 */
[----:B------:R-:W2:Y:S01]  /*2680*/  LDG.E R164, desc[UR48][R4.64] ;  /* 0x0000003004a47981 */ /* 0x000ea2000c1e1900 */
[----:B------:R-:W-:Y:S01]  /*2690*/  IMAD.MOV.U32 R154, RZ, RZ, 0x1 ;  /* 0x00000001ff9a7424 */ /* 0x000fe200078e00ff */
[----:B------:R-:W-:Y:S01]  /*26a0*/  MOV R160, 0x1 ;  /* 0x0000000100a07802 */ /* 0x000fe20000000f00 */
[----:B------:R-:W-:Y:S02]  /*26b0*/  IMAD.MOV.U32 R159, RZ, RZ, 0x1 ;  /* 0x00000001ff9f7424 */ /* 0x000fe400078e00ff */
[----:B--2---:R-:W-:Y:S01]  /*26c0*/  IMAD.MOV.U32 R161, RZ, RZ, R164 ;  /* 0x000000ffffa17224 */ /* 0x004fe200078e00a4 */
[----:B------:R-:W-:Y:S01]  /*26d0*/  MOV R158, R164 ;  /* 0x000000a4009e7202 */ /* 0x000fe20000000f00 */
[----:B------:R-:W-:Y:S06]  /*26e0*/  BRA `(.L_x_39) ;  /* 0x00000000001c7947 */ /* 0x000fec0003800000 */
.L_x_40:
[----:B------:R-:W-:Y:S01]  /*26f0*/  ULDC UR4, c[0x0][0x580] ;  /* 0x0001600000047ab9 */ /* 0x000fe20000000800 */
[----:B------:R-:W-:Y:S01]  /*2700*/  IMAD.MOV.U32 R154, RZ, RZ, 0x1 ;  /* 0x00000001ff9a7424 */ /* 0x000fe200078e00ff */
[----:B------:R-:W-:Y:S01]  /*2710*/  MOV R159, 0x1 ;  /* 0x00000001009f7802 */ /* 0x000fe20000000f00 */
[----:B------:R-:W-:Y:S01]  /*2720*/  IMAD.MOV.U32 R160, RZ, RZ, 0x1 ;  /* 0x00000001ffa07424 */ /* 0x000fe200078e00ff */
[----:B------:R-:W-:Y:S01]  /*2730*/  MOV R158, UR4 ;  /* 0x00000004009e7c02 */ /* 0x000fe20008000f00 */
[----:B------:R-:W-:Y:S02]  /*2740*/  IMAD.U32 R164, RZ, RZ, UR4 ;  /* 0x00000004ffa47e24 */ /* 0x000fe4000f8e00ff */
[----:B------:R-:W-:-:S07]  /*2750*/  IMAD.U32 R161, RZ, RZ, UR4 ;  /* 0x00000004ffa17e24 */ /* 0x000fce000f8e00ff */
.L_x_39:
[----:B------:R-:W2:Y:S02]  /*2760*/  LDC.64 R8, c[0x0][0x5b0] ;  /* 0x00016c00ff087b82 */ /* 0x000ea40000000a00 */
[----:B--2---:R-:W-:-:S04]  /*2770*/  ISETP.NE.U32.AND P1, PT, R8, RZ, PT ;  /* 0x000000ff0800720c */ /* 0x004fc80003f25070 */
[----:B------:R-:W-:-:S13]  /*2780*/  ISETP.NE.AND.EX P1, PT, R9, RZ, PT, P1 ;  /* 0x000000ff0900720c */ /* 0x000fda0003f25310 */
[----:B------:R-:W-:Y:S05]  /*2790*/  @!P1 BRA `(.L_x_41) ;  /* 0x00000000002c9947 */ /* 0x000fea0003800000 */
[----:B------:R-:W-:Y:S02]  /*27a0*/  ULDC.64 UR4, c[0x0][0x5a8] ;  /* 0x00016a0000047ab9 */ /* 0x000fe40000000a00 */
[----:B------:R-:W-:-:S04]  /*27b0*/  ISETP.NE.U32.AND P1, PT, RZ, UR4, PT ;  /* 0x00000004ff007c0c */ /* 0x000fc8000bf25070 */
[----:B------:R-:W-:-:S13]  /*27c0*/  ISETP.NE.AND.EX P1, PT, RZ, UR5, PT, P1 ;  /* 0x00000005ff007c0c */ /* 0x000fda000bf25310 */
[----:B------:R-:W-:Y:S05]  /*27d0*/  @!P1 BRA `(.L_x_42) ;  /* 0x0000000000149947 */ /* 0x000fea0003800000 */
[----:B------:R-:W2:Y:S01]  /*27e0*/  LDC.64 R4, c[0x0][0x5a8] ;  /* 0x00016a00ff047b82 */ /* 0x000ea20000000a00 */
[----:B------:R-:W-:-:S04]  /*27f0*/  IMAD R3, R8, UR43, RZ ;  /* 0x0000002b08037c24 */ /* 0x000fc8000f8e02ff */
[----:B--2---:R-:W-:-:S05]  /*2800*/  IMAD.WIDE R4, R3, 0x4, R4 ;  /* 0x0000000403047825 */ /* 0x004fca00078e0204 */
[----:B------:R2:W5:Y:S01]  /*2810*/  LDG.E R162, desc[UR48][R4.64] ;  /* 0x0000003004a27981 */ /* 0x000562000c1e1900 */
[----:B------:R-:W-:Y:S05]  /*2820*/  BRA `(.L_x_41) ;  /* 0x0000000000087947 */ /* 0x000fea0003800000 */
.L_x_42:
[----:B------:R-:W-:Y:S02]  /*2830*/  ULDC UR4, c[0x0][0x5a0] ;  /* 0x0001680000047ab9 */ /* 0x000fe40000000800 */
[----:B------:R-:W-:-:S07]  /*2840*/  IMAD.U32 R162, RZ, RZ, UR4 ;  /* 0x00000004ffa27e24 */ /* 0x000fce000f8e00ff */
.L_x_41:
[----:B------:R-:W3:Y:S01]  /*2850*/  LDC.64 R10, c[0x0][0x5c0] ;  /* 0x00017000ff0a7b82 */ /* 0x000ee20000000a00 */
[----:B------:R-:W-:Y:S01]  /*2860*/  ULDC.64 UR4, c[0x0][0x588] ;  /* 0x0001620000047ab9 */ /* 0x000fe20000000a00 */
[----:B------:R-:W-:Y:S01]  /*2870*/  ISETP.EQ.U32.AND P3, PT, R166, RZ, PT ;  /* 0x000000ffa600720c */ /* 0x000fe20003f62070 */
[----:B--2---:R-:W-:Y:S01]  /*2880*/  IMAD.MOV.U32 R4, RZ, RZ, 0x1 ;  /* 0x00000001ff047424 */ /* 0x004fe200078e00ff */
[----:B------:R-:W-:Y:S02]  /*2890*/  ISETP.NE.U32.AND P1, PT, RZ, UR4, PT ;  /* 0x00000004ff007c0c */ /* 0x000fe4000bf25070 */
[----:B------:R-:W-:Y:S02]  /*28a0*/  LOP3.LUT P4, RZ, R159, 0xff, RZ, 0xc0, !PT ;  /* 0x000000ff9fff7812 */ /* 0x000fe4000788c0ff */
[----:B------:R-:W2:Y:S01]  /*28b0*/  LDC R21, c[0x0][0x5c8] ;  /* 0x00017200ff157b82 */ /* 0x000ea20000000800 */
[----:B------:R-:W-:Y:S02]  /*28c0*/  ISETP.NE.AND.EX P1, PT, RZ, UR5, PT, P1 ;  /* 0x00000005ff007c0c */ /* 0x000fe4000bf25310 */
[----:B------:R-:W-:-:S02]  /*28d0*/  FSEL R5, R158, R161, !P4 ;  /* 0x000000a19e057208 */ /* 0x000fc40006000000 */
[----:B------:R-:W-:Y:S02]  /*28e0*/  ISETP.EQ.OR.EX P3, PT, R167, RZ, !P1, P3 ;  /* 0x000000ffa700720c */ /* 0x000fe40004f62730 */
[----:B------:R-:W-:Y:S02]  /*28f0*/  PLOP3.LUT P1, PT, P1, PT, PT, 0x8, 0x0 ;  /* 0x000000000000781c */ /* 0x000fe40000f2e170 */
[----:B------:R-:W-:Y:S02]  /*2900*/  MOV R3, 0x1 ;  /* 0x0000000100037802 */ /* 0x000fe40000000f00 */
[C---:B------:R-:W-:Y:S02]  /*2910*/  FSEL R161, R164.reuse, R161, !P0 ;  /* 0x000000a1a4a17208 */ /* 0x040fe40004000000 */
[----:B------:R-:W-:Y:S02]  /*2920*/  FSEL R0, R164, R5, !P0 ;  /* 0x00000005a4007208 */ /* 0x000fe40004000000 */
[----:B---3--:R-:W-:-:S04]  /*2930*/  ISETP.NE.U32.AND P2, PT, R10, RZ, PT ;  /* 0x000000ff0a00720c */ /* 0x008fc80003f45070 */
[----:B------:R-:W-:-:S04]  /*2940*/  ISETP.NE.AND.EX P2, PT, R11, RZ, PT, P2 ;  /* 0x000000ff0b00720c */ /* 0x000fc80003f45320 */
[----:B--2---:R-:W-:Y:S01]  /*2950*/  FSEL R21, R21, RZ, !P2 ;  /* 0x000000ff15157208 */ /* 0x004fe20005000000 */
[----:B------:R-:W-:Y:S08]  /*2960*/  @!P3 BRA `(.L_x_43) ;  /* 0x000000000040b947 */ /* 0x000ff00003800000 */
[----:B------:R-:W-:Y:S04]  /*2970*/  BSSY B0, `(.L_x_44) ;  /* 0x000000e000007945 */ /* 0x000fe80003800000 */
[----:B------:R-:W-:Y:S05]  /*2980*/  @!P0 BRA `(.L_x_45) ;  /* 0x0000000000248947 */ /* 0x000fea0003800000 */
[----:B------:R-:W-:Y:S02]  /*2990*/  LOP3.LUT P4, RZ, R160, 0xff, RZ, 0xc0, !PT ;  /* 0x000000ffa0ff7812 */ /* 0x000fe4000788c0ff */
[----:B------:R-:W-:Y:S02]  /*29a0*/  PLOP3.LUT P3, PT, P1, PT, PT, 0x80, 0x0 ;  /* 0x000000000000781c */ /* 0x000fe40000f6f070 */
[----:B------:R-:W-:-:S09]  /*29b0*/  PRMT R159, RZ, 0x7610, R159 ;  /* 0x00007610ff9f7816 */ /* 0x000fd2000000009f */
[----:B------:R-:W-:Y:S05]  /*29c0*/  @!P4 BRA `(.L_x_46) ;  /* 0x000000000020c947 */ /* 0x000fea0003800000 */
[----:B------:R-:W-:Y:S01]  /*29d0*/  FSETP.EQ.AND P3, PT, R164, RZ, PT ;  /* 0x000000ffa400720b */ /* 0x000fe20003f62000 */
[--C-:B------:R-:W-:Y:S01]  /*29e0*/  IMAD.MOV.U32 R161, RZ, RZ, R164.reuse ;  /* 0x000000ffffa17224 */ /* 0x100fe200078e00a4 */
[----:B------:R-:W-:Y:S01]  /*29f0*/  PRMT R159, R160, 0x7610, R159 ;  /* 0x00007610a09f7816 */ /* 0x000fe2000000009f */
[----:B------:R-:W-:Y:S01]  /*2a00*/  IMAD.MOV.U32 R0, RZ, RZ, R164 ;  /* 0x000000ffff007224 */ /* 0x000fe200078e00a4 */
[----:B------:R-:W-:Y:S09]  /*2a10*/  BRA `(.L_x_46) ;  /* 0x00000000000c7947 */ /* 0x000ff20003800000 */
.L_x_45:
[----:B------:R-:W-:Y:S01]  /*2a20*/  FSETP.EQ.AND P3, PT, R164, RZ, PT ;  /* 0x000000ffa400720b */ /* 0x000fe20003f62000 */
[----:B------:R-:W-:Y:S01]  /*2a30*/  IMAD.MOV.U32 R0, RZ, RZ, R164 ;  /* 0x000000ffff007224 */ /* 0x000fe200078e00a4 */
[----:B------:R-:W-:-:S11]  /*2a40*/  MOV R161, R164 ;  /* 0x000000a400a17202 */ /* 0x000fd60000000f00 */
.L_x_46:
[----:B-1----:R-:W-:Y:S05]  /*2a50*/  BSYNC B0 ;  /* 0x0000000000007941 */ /* 0x002fea0003800000 */
.L_x_44:
[----:B------:R-:W-:-:S07]  /*2a60*/  SEL R4, RZ, 0x1, P3 ;  /* 0x00000001ff047807 */ /* 0x000fce0001800000 */
.L_x_43:
[----:B------:R-:W-:Y:S04]  /*2a70*/  BSSY B0, `(.L_x_47) ;  /* 0x000000f000007945 */ /* 0x000fe80003800000 */
[----:B------:R-:W-:Y:S05]  /*2a80*/  @!P0 BRA `(.L_x_48) ;  /* 0x0000000000288947 */ /* 0x000fea0003800000 */
[----:B------:R-:W-:Y:S02]  /*2a90*/  LOP3.LUT P0, RZ, R154, 0xff, RZ, 0xc0, !PT ;  /* 0x000000ff9aff7812 */ /* 0x000fe4000780c0ff */
[----:B------:R-:W-:Y:S02]  /*2aa0*/  PRMT R160, RZ, 0x7610, R160 ;  /* 0x00007610ffa07816 */ /* 0x000fe400000000a0 */
[----:B------:R-:W-:-:S09]  /*2ab0*/  PRMT R159, RZ, 0x7610, R159 ;  /* 0x00007610ff9f7816 */ /* 0x000fd2000000009f */
[----:B------:R-:W-:Y:S05]  /*2ac0*/  @!P0 BRA `(.L_x_49) ;  /* 0x0000000000248947 */ /* 0x000fea0003800000 */
[----:B------:R-:W-:Y:S01]  /*2ad0*/  FSETP.EQ.AND P1, PT, R164, RZ, PT ;  /* 0x000000ffa400720b */ /* 0x000fe20003f22000 */
[----:B------:R-:W-:Y:S01]  /*2ae0*/  IMAD.MOV.U32 R161, RZ, RZ, R164 ;  /* 0x000000ffffa17224 */ /* 0x000fe200078e00a4 */
[C---:B------:R-:W-:Y:S02]  /*2af0*/  PRMT R160, R154.reuse, 0x7610, R160 ;  /* 0x000076109aa07816 */ /* 0x040fe400000000a0 */
[----:B------:R-:W-:Y:S02]  /*2b00*/  PRMT R159, R154, 0x7610, R159 ;  /* 0x000076109a9f7816 */ /* 0x000fe4000000009f */
[----:B------:R-:W-:Y:S01]  /*2b10*/  MOV R0, R164 ;  /* 0x000000a400007202 */ /* 0x000fe20000000f00 */
[----:B------:R-:W-:Y:S06]  /*2b20*/  BRA `(.L_x_49) ;  /* 0x00000000000c7947 */ /* 0x000fec0003800000 */
.L_x_48:
[----:B------:R-:W-:Y:S01]  /*2b30*/  FSETP.EQ.AND P1, PT, R164, RZ, PT ;  /* 0x000000ffa400720b */ /* 0x000fe20003f22000 */
[--C-:B------:R-:W-:Y:S02]  /*2b40*/  IMAD.MOV.U32 R161, RZ, RZ, R164.reuse ;  /* 0x000000ffffa17224 */ /* 0x100fe400078e00a4 */
[----:B------:R-:W-:-:S10]  /*2b50*/  IMAD.MOV.U32 R0, RZ, RZ, R164 ;  /* 0x000000ffff007224 */ /* 0x000fd400078e00a4 */
.L_x_49:
[----:B-1----:R-:W-:Y:S05]  /*2b60*/  BSYNC B0 ;  /* 0x0000000000007941 */ /* 0x002fea0003800000 */
.L_x_47:
[----:B------:R-:W-:Y:S01]  /*2b70*/  PRMT R8, R4, 0x9910, RZ ;  /* 0x0000991004087816 */ /* 0x000fe200000000ff */
[----:B------:R-:W-:Y:S01]  /*2b80*/  IMAD.MOV.U32 R23, RZ, RZ, R21 ;  /* 0x000000ffff177224 */ /* 0x000fe200078e0015 */
[----:B------:R-:W-:Y:S01]  /*2b90*/  MOV R20, RZ ;  /* 0x000000ff00147202 */ /* 0x000fe20000000f00 */
[----:B------:R-:W-:Y:S06]  /*2ba0*/  @!P2 BRA `(.L_x_50) ;  /* 0x00000000005ca947 */ /* 0x000fec0003800000 */
[----:B------:R-:W1:Y:S01]  /*2bb0*/  LDC.64 R12, c[0x0][0x5d0] ;  /* 0x00017400ff0c7b82 */ /* 0x000e620000000a00 */
[----:B------:R-:W-:Y:S01]  /*2bc0*/  SHF.R.U32.HI R6, RZ, 0x5, R6 ;  /* 0x00000005ff067819 */ /* 0x000fe20000011606 */
[----:B------:R-:W-:Y:S01]  /*2bd0*/  USHF.R.S32.HI UR4, URZ, 0x1f, UR43 ;  /* 0x0000001f3f047899 */ /* 0x000fe2000801142b */
[----:B------:R-:W-:-:S03]  /*2be0*/  ISETP.GE.AND P0, PT, R155, 0x1, PT ;  /* 0x000000019b00780c */ /* 0x000fc60003f06270 */
[----:B------:R-:W-:Y:S01]  /*2bf0*/  IMAD.SHL.U32 R4, R6, 0x10, RZ ;  /* 0x0000001006047824 */ /* 0x000fe200078e00ff */
[C---:B------:R-:W-:Y:S02]  /*2c00*/  ISETP.LT.OR P2, PT, R156.reuse, 0x1, !P0 ;  /* 0x000000019c00780c */ /* 0x040fe40004741670 */
[----:B------:R-:W-:Y:S02]  /*2c10*/  ISETP.LT.OR P0, PT, R156, 0x9, !P0 ;  /* 0x000000099c00780c */ /* 0x000fe40004701670 */
[----:B------:R-:W-:-:S04]  /*2c20*/  LOP3.LUT R4, R4, 0xfffffff0, R7, 0xe2, !PT ;  /* 0xfffffff004047812 */ /* 0x000fc800078ee207 */
[----:B------:R-:W-:-:S04]  /*2c30*/  IADD3 R4, R4, UR42, RZ ;  /* 0x0000002a04047c10 */ /* 0x000fc8000fffe0ff */
[--C-:B------:R-:W-:Y:S01]  /*2c40*/  SHF.R.S32.HI R5, RZ, 0x1f, R4.reuse ;  /* 0x0000001fff057819 */ /* 0x100fe20000011404 */
[C---:B-1----:R-:W-:Y:S02]  /*2c50*/  IMAD R6, R12.reuse, UR4, RZ ;  /* 0x000000040c067c24 */ /* 0x042fe4000f8e02ff */
[----:B------:R-:W-:-:S04]  /*2c60*/  IMAD.WIDE.U32 R4, R12, UR43, R4 ;  /* 0x0000002b0c047c25 */ /* 0x000fc8000f8e0004 */
[----:B------:R-:W-:Y:S01]  /*2c70*/  IMAD R7, R13, UR43, R6 ;  /* 0x0000002b0d077c24 */ /* 0x000fe2000f8e0206 */
[----:B------:R-:W-:-:S03]  /*2c80*/  LEA R6, P3, R4, R10, 0x1 ;  /* 0x0000000a04067211 */ /* 0x000fc600078608ff */
[----:B------:R-:W-:-:S05]  /*2c90*/  IMAD.IADD R5, R5, 0x1, R7 ;  /* 0x0000000105057824 */ /* 0x000fca00078e0207 */
[----:B------:R-:W-:-:S05]  /*2ca0*/  LEA.HI.X R7, R4, R11, R5, 0x1, P3 ;  /* 0x0000000b04077211 */ /* 0x000fca00018f0c05 */
[----:B------:R-:W2:Y:S04]  /*2cb0*/  @!P2 LDG.E.U16 R5, desc[UR48][R6.64] ;  /* 0x000000300605a981 */ /* 0x000ea8000c1e1500 */
[----:B------:R-:W3:Y:S01]  /*2cc0*/  @!P0 LDG.E.U16 R4, desc[UR48][R6.64+0x10] ;  /* 0x0000103006048981 */ /* 0x000ee2000c1e1500 */
[----:B------:R-:W-:Y:S01]  /*2cd0*/  IMAD.MOV.U32 R21, RZ, RZ, RZ ;  /* 0x000000ffff157224 */ /* 0x000fe200078e00ff */
[----:B--2---:R-:W-:-:S04]  /*2ce0*/  @!P2 PRMT R21, R5, 0x5410, RZ ;  /* 0x000054100515a816 */ /* 0x004fc800000000ff */
[----:B---3--:R-:W-:-:S05]  /*2cf0*/  @!P0 PRMT R21, R21, 0x5410, R4 ;  /* 0x0000541015158816 */ /* 0x008fca0000000004 */
[--C-:B------:R-:W-:Y:S02]  /*2d00*/  HADD2.F32 R23, -RZ, R21.reuse.H0_H0 ;  /* 0x20000015ff177230 */ /* 0x100fe40000004100 */
[----:B------:R-:W-:-:S07]  /*2d10*/  HADD2.F32 R21, -RZ, R21.H1_H1 ;  /* 0x30000015ff157230 */ /* 0x000fce0000004100 */
.L_x_50:
[----:B------:R-:W-:Y:S01]  /*2d20*/  ISETP.NE.AND P0, PT, R8, RZ, PT ;  /* 0x000000ff0800720c */ /* 0x000fe20003f05270 */
[----:B------:R-:W-:Y:S01]  /*2d30*/  BSSY B0, `(.L_x_51) ;  /* 0x0000023000007945 */ /* 0x000fe20003800000 */
[----:B------:R-:W-:Y:S02]  /*2d40*/  CS2R R6, SRZ ;  /* 0x0000000000067805 */ /* 0x000fe4000001ff00 */
[----:B------:R-:W-:Y:S02]  /*2d50*/  CS2R R4, SRZ ;  /* 0x0000000000047805 */ /* 0x000fe4000001ff00 */
[----:B------:R-:W-:Y:S02]  /*2d60*/  CS2R R10, SRZ ;  /* 0x00000000000a7805 */ /* 0x000fe4000001ff00 */
[----:B------:R-:W-:-:S05]  /*2d70*/  CS2R R8, SRZ ;  /* 0x0000000000087805 */ /* 0x000fca000001ff00 */
[----:B------:R-:W-:Y:S05]  /*2d80*/  @!P0 BRA `(.L_x_52) ;  /* 0x0000000000748947 */ /* 0x000fea0003800000 */
[----:B------:R-:W-:-:S13]  /*2d90*/  ISETP.NE.AND P2, PT, R163, 0x3, PT ;  /* 0x00000003a300780c */ /* 0x000fda0003f45270 */
[----:B------:R-:W-:Y:S05]  /*2da0*/  @!P2 BRA `(.L_x_53) ;  /* 0x000000000004a947 */ /* 0x000fea0003800000 */
[----:B------:R-:W-:Y:S01]  /*2db0*/  BPT.TRAP 0x1 ;  /* 0x000000040000795c */ /* 0x000fe20000300000 */
.L_x_53:
[----:B------:R-:W-:Y:S01]  /*2dc0*/  SHF.L.U32 R4, RZ, 0x1f, RZ ;  /* 0x0000001fff047819 */ /* 0x000fe200000006ff */
[----:B------:R-:W-:Y:S01]  /*2dd0*/  IMAD.MOV.U32 R7, RZ, RZ, RZ ;  /* 0x000000ffff077224 */ /* 0x000fe200078e00ff */
[----:B------:R-:W-:Y:S02]  /*2de0*/  MOV R20, 0x1 ;  /* 0x0000000100147802 */ /* 0x000fe40000000f00 */
[----:B------:R-:W1:Y:S02]  /*2df0*/  SYNCS.PHASECHK.TRANS64.TRYWAIT P2, [UR53+0x40], R4 ;  /* 0x00004004ff0075a7 */ /* 0x000e640008040175 */
[----:B-1----:R-:W-:Y:S05]  /*2e00*/  @!P2 BRA `(.L_x_54) ;  /* 0x000000700060a947 */ /* 0x002fea0003800000 */
.L_x_231:
[----:B------:R-:W-:Y:S01]  /*2e10*/  IMAD.MOV.U32 R6, RZ, RZ, RZ ;  /* 0x000000ffff067224 */ /* 0x000fe200078e00ff */
[----:B-1----:R-:W-:Y:S02]  /*2e20*/  CS2R R4, SRZ ;  /* 0x0000000000047805 */ /* 0x002fe4000001ff00 */
[----:B------:R-:W-:Y:S02]  /*2e30*/  CS2R R10, SRZ ;  /* 0x00000000000a7805 */ /* 0x000fe4000001ff00 */
[----:B------:R-:W-:Y:S01]  /*2e40*/  CS2R R8, SRZ ;  /* 0x0000000000087805 */ /* 0x000fe2000001ff00 */
[----:B------:R-:W-:Y:S06]  /*2e50*/  @P1 BRA `(.L_x_52) ;  /* 0x0000000000401947 */ /* 0x000fec0003800000 */
[C---:B------:R-:W-:Y:S01]  /*2e60*/  IMAD.SHL.U32 R5, R18.reuse, 0x20, RZ ;  /* 0x0000002012057824 */ /* 0x040fe200078e00ff */
[C---:B------:R-:W-:Y:S01]  /*2e70*/  SHF.L.U32 R4, R18.reuse, 0x4, RZ ;  /* 0x0000000412047819 */ /* 0x040fe200000006ff */
[----:B------:R-:W-:Y:S01]  /*2e80*/  IMAD.SHL.U32 R9, R18, 0x4, RZ ;  /* 0x0000000412097824 */ /* 0x000fe200078e00ff */
[----:B------:R-:W-:Y:S01]  /*2e90*/  SHF.R.U32.HI R7, RZ, 0x1, R18 ;  /* 0x00000001ff077819 */ /* 0x000fe20000011612 */
[----:B------:R-:W-:Y:S05]  /*2ea0*/  WARPSYNC.ALL ;  /* 0x0000000000007948 */ /* 0x000fea0003800000 */
[----:B------:R-:W-:Y:S02]  /*2eb0*/  LOP3.LUT R4, R4, 0xe00, RZ, 0xc0, !PT ;  /* 0x00000e0004047812 */ /* 0x000fe400078ec0ff */
[----:B------:R-:W-:-:S02]  /*2ec0*/  LOP3.LUT R6, R5, 0xc0, RZ, 0xc0, !PT ;  /* 0x000000c005067812 */ /* 0x000fc400078ec0ff */
[----:B------:R-:W-:Y:S02]  /*2ed0*/  LOP3.LUT R4, R4, 0x20, R5, 0xf8, !PT ;  /* 0x0000002004047812 */ /* 0x000fe400078ef805 */
[----:B------:R-:W-:Y:S02]  /*2ee0*/  LOP3.LUT R6, R6, 0x8, R7, 0xf8, !PT ;  /* 0x0000000806067812 */ /* 0x000fe400078ef807 */
[----:B------:R-:W-:Y:S02]  /*2ef0*/  LOP3.LUT R4, R4, 0x100, R5, 0xf8, !PT ;  /* 0x0000010004047812 */ /* 0x000fe400078ef805 */
[----:B------:R-:W-:-:S04]  /*2f00*/  LOP3.LUT R9, R6, 0x18, R9, 0x78, !PT ;  /* 0x0000001806097812 */ /* 0x000fc800078e7809 */
[----:B------:R-:W-:-:S04]  /*2f10*/  LOP3.LUT R4, R4, R9, RZ, 0xfc, !PT ;  /* 0x0000000904047212 */ /* 0x000fc800078efcff */
[----:B------:R-:W-:-:S04]  /*2f20*/  LEA R8, R4, UR53, 0x1 ;  /* 0x0000003504087c11 */ /* 0x000fc8000f8e08ff */
[----:B------:R-:W-:Y:S02]  /*2f30*/  LEA R4, R157, R8, 0x1 ;  /* 0x000000089d047211 */ /* 0x000fe400078e08ff */
[----:B------:R-:W1:Y:S04]  /*2f40*/  LDSM.16.M88.4 R8, [R8+0x200] ;  /* 0x000200000808783b */ /* 0x000e680000000200 */
[----:B------:R-:W2:Y:S02]  /*2f50*/  LDSM.16.M88.4 R4, [R4+0x200] ;  /* 0x000200000404783b */ /* 0x000ea40000000200 */
.L_x_52:
[----:B------:R-:W-:Y:S05]  /*2f60*/  BSYNC B0 ;  /* 0x0000000000007941 */ /* 0x000fea0003800000 */
.L_x_51:
[C-C-:B-----5:R-:W-:Y:S01]  /*2f70*/  FFMA R13, R162.reuse, R24, R23.reuse ;  /* 0x00000018a20d7223 */ /* 0x160fe20000000017 */
[--C-:B-1----:R-:W-:Y:S02]  /*2f80*/  HADD2.F32 R14, -RZ, R8.reuse.H1_H1 ;  /* 0x30000008ff0e7230 */ /* 0x102fe40000004100 */
[C---:B------:R-:W-:Y:S01]  /*2f90*/  FFMA R25, R162.reuse, R25, R23 ;  /* 0x00000019a2197223 */ /* 0x040fe20000000017 */
[--C-:B------:R-:W-:Y:S02]  /*2fa0*/  HADD2.F32 R24, -RZ, R9.reuse.H0_H0 ;  /* 0x20000009ff187230 */ /* 0x100fe40000004100 */
[----:B------:R-:W-:Y:S01]  /*2fb0*/  FFMA R15, R162, R26, R21 ;  /* 0x0000001aa20f7223 */ /* 0x000fe20000000015 */
[----:B------:R-:W-:Y:S02]  /*2fc0*/  HADD2.F32 R12, -RZ, R8.H0_H0 ;  /* 0x20000008ff0c7230 */ /* 0x000fe40000004100 */
[----:B------:R-:W-:Y:S01]  /*2fd0*/  FFMA R156, R14, R158, R25 ;  /* 0x0000009e0e9c7223 */ /* 0x000fe20000000019 */
[----:B------:R-:W-:-:S02]  /*2fe0*/  HADD2.F32 R26, -RZ, R9.H1_H1 ;  /* 0x30000009ff1a7230 */ /* 0x000fc40000004100 */
[----:B------:R-:W-:Y:S01]  /*2ff0*/  FFMA R25, R24, R158, R15 ;  /* 0x0000009e18197223 */ /* 0x000fe2000000000f */
[--C-:B------:R-:W-:Y:S02]  /*3000*/  HADD2.F32 R14, -RZ, R10.reuse.H1_H1 ;  /* 0x3000000aff0e7230 */ /* 0x100fe40000004100 */
[C---:B------:R-:W-:Y:S01]  /*3010*/  FFMA R27, R162.reuse, R27, R21 ;  /* 0x0000001ba21b7223 */ /* 0x040fe20000000015 */
[C---:B------:R-:W-:Y:S01]  /*3020*/  FFMA R29, R162.reuse, R29, R23 ;  /* 0x0000001da21d7223 */ /* 0x040fe20000000017 */
[----:B------:R-:W-:Y:S02]  /*3030*/  HADD2.F32 R24, -RZ, R11.H0_H0 ;  /* 0x2000000bff187230 */ /* 0x000fe40000004100 */
[----:B------:R-:W-:Y:S01]  /*3040*/  FFMA R15, R162, R30, R21 ;  /* 0x0000001ea20f7223 */ /* 0x000fe20000000015 */
[----:B------:R-:W-:Y:S01]  /*3050*/  FFMA R155, R12, R158, R13 ;  /* 0x0000009e0c9b7223 */ /* 0x000fe2000000000d */
[----:B------:R-:W-:Y:S01]  /*3060*/  FFMA R13, R162, R28, R23 ;  /* 0x0000001ca20d7223 */ /* 0x000fe20000000017 */
[----:B------:R-:W-:-:S02]  /*3070*/  HADD2.F32 R12, -RZ, R10.H0_H0 ;  /* 0x2000000aff0c7230 */ /* 0x000fc40000004100 */
[-C--:B------:R-:W-:Y:S01]  /*3080*/  FFMA R168, R26, R158.reuse, R27 ;  /* 0x0000009e1aa87223 */ /* 0x080fe2000000001b */
[-C--:B------:R-:W-:Y:S01]  /*3090*/  FFMA R28, R14, R158.reuse, R29 ;  /* 0x0000009e0e1c7223 */ /* 0x080fe2000000001d */
[----:B------:R-:W-:Y:S02]  /*30a0*/  HADD2.F32 R26, -RZ, R11.H1_H1 ;  /* 0x3000000bff1a7230 */ /* 0x000fe40000004100 */
[----:B------:R-:W-:Y:S01]  /*30b0*/  FFMA R29, R24, R158, R15 ;  /* 0x0000009e181d7223 */ /* 0x000fe2000000000f */
[--C-:B--2---:R-:W-:Y:S02]  /*30c0*/  HADD2.F32 R14, -RZ, R4.reuse.H1_H1 ;  /* 0x30000004ff0e7230 */ /* 0x104fe40000004100 */
[C---:B------:R-:W-:Y:S01]  /*30d0*/  FFMA R31, R162.reuse, R31, R21 ;  /* 0x0000001fa21f7223 */ /* 0x040fe20000000015 */
[C---:B------:R-:W-:Y:S01]  /*30e0*/  FFMA R33, R162.reuse, R33, R23 ;  /* 0x00000021a2217223 */ /* 0x040fe20000000017 */
[----:B------:R-:W-:Y:S02]  /*30f0*/  HADD2.F32 R24, -RZ, R5.H0_H0 ;  /* 0x20000005ff187230 */ /* 0x000fe40000004100 */
[----:B------:R-:W-:Y:S01]  /*3100*/  FFMA R15, R162, R34, R21 ;  /* 0x00000022a20f7223 */ /* 0x000fe20000000015 */
[----:B------:R-:W-:Y:S01]  /*3110*/  FFMA R27, R12, R158, R13 ;  /* 0x0000009e0c1b7223 */ /* 0x000fe2000000000d */
[----:B------:R-:W-:Y:S01]  /*3120*/  FFMA R13, R162, R32, R23 ;  /* 0x00000020a20d7223 */ /* 0x000fe20000000017 */
[----:B------:R-:W-:Y:S01]  /*3130*/  FFMA R30, R26, R158, R31 ;  /* 0x0000009e1a1e7223 */ /* 0x000fe2000000001f */
[----:B------:R-:W-:-:S02]  /*3140*/  HADD2.F32 R12, -RZ, R4.H0_H0 ;  /* 0x20000004ff0c7230 */ /* 0x000fc40000004100 */
[-C--:B------:R-:W-:Y:S01]  /*3150*/  FFMA R32, R14, R158.reuse, R33 ;  /* 0x0000009e0e207223 */ /* 0x080fe20000000021 */
[----:B------:R-:W-:Y:S02]  /*3160*/  HADD2.F32 R26, -RZ, R5.H1_H1 ;  /* 0x30000005ff1a7230 */ /* 0x000fe40000004100 */
[-C--:B------:R-:W-:Y:S01]  /*3170*/  FFMA R33, R24, R158.reuse, R15 ;  /* 0x0000009e18217223 */ /* 0x080fe2000000000f */
[----:B------:R-:W-:Y:S01]  /*3180*/  FFMA R35, R162, R35, R21 ;  /* 0x00000023a2237223 */ /* 0x000fe20000000015 */
[----:B------:R-:W-:Y:S02]  /*3190*/  IMAD.SHL.U32 R24, R18, 0x20, RZ ;  /* 0x0000002012187824 */ /* 0x000fe400078e00ff */
[-C--:B------:R-:W-:Y:S01]  /*31a0*/  FFMA R31, R12, R158.reuse, R13 ;  /* 0x0000009e0c1f7223 */ /* 0x080fe2000000000d */
[----:B------:R-:W-:Y:S02]  /*31b0*/  IMAD.SHL.U32 R14, R18, 0x10, RZ ;  /* 0x00000010120e7824 */ /* 0x000fe400078e00ff */
[----:B------:R-:W-:Y:S01]  /*31c0*/  FFMA R26, R26, R158, R35 ;  /* 0x0000009e1a1a7223 */ /* 0x000fe20000000023 */
[--C-:B------:R-:W-:Y:S01]  /*31d0*/  FFMA R13, R162, R36, R23.reuse ;  /* 0x00000024a20d7223 */ /* 0x100fe20000000017 */
[----:B------:R-:W-:Y:S01]  /*31e0*/  SHF.R.U32.HI R36, RZ, 0x1, R18 ;  /* 0x00000001ff247819 */ /* 0x000fe20000011612 */
[--C-:B------:R-:W-:Y:S01]  /*31f0*/  HADD2.F32 R12, -RZ, R6.reuse.H0_H0 ;  /* 0x20000006ff0c7230 */ /* 0x100fe20000004100 */
[----:B------:R-:W-:Y:S01]  /*3200*/  LOP3.LUT R35, R24, 0xc0, RZ, 0xc0, !PT ;  /* 0x000000c018237812 */ /* 0x000fe200078ec0ff */
[----:B------:R-:W-:Y:S01]  /*3210*/  FFMA R37, R162, R37, R23 ;  /* 0x00000025a2257223 */ /* 0x000fe20000000017 */
[----:B------:R-:W-:Y:S01]  /*3220*/  LOP3.LUT R15, R14, 0xe00, RZ, 0xc0, !PT ;  /* 0x00000e000e0f7812 */ /* 0x000fe200078ec0ff */
[----:B------:R-:W-:Y:S01]  /*3230*/  HADD2.F32 R14, -RZ, R6.H1_H1 ;  /* 0x30000006ff0e7230 */ /* 0x000fe20000004100 */
[----:B------:R-:W-:Y:S01]  /*3240*/  LOP3.LUT R35, R35, 0x8, R36, 0xf8, !PT ;  /* 0x0000000823237812 */ /* 0x000fe200078ef824 */
[----:B------:R-:W-:Y:S01]  /*3250*/  FFMA R34, R12, R158, R13 ;  /* 0x0000009e0c227223 */ /* 0x000fe2000000000d */
[--C-:B------:R-:W-:Y:S01]  /*3260*/  LOP3.LUT R15, R15, 0x20, R24.reuse, 0xf8, !PT ;  /* 0x000000200f0f7812 */ /* 0x100fe200078ef818 */
[----:B------:R-:W-:Y:S01]  /*3270*/  FFMA R13, R162, R38, R21 ;  /* 0x00000026a20d7223 */ /* 0x000fe20000000015 */
[----:B------:R-:W-:Y:S01]  /*3280*/  SHF.L.U32 R36, R18, 0x2, RZ ;  /* 0x0000000212247819 */ /* 0x000fe200000006ff */
[----:B------:R-:W-:Y:S01]  /*3290*/  FFMA R37, R14, R158, R37 ;  /* 0x0000009e0e257223 */ /* 0x000fe20000000025 */
[----:B------:R-:W-:Y:S01]  /*32a0*/  LOP3.LUT R15, R15, 0x100, R24, 0xf8, !PT ;  /* 0x000001000f0f7812 */ /* 0x000fe200078ef818 */
[--C-:B------:R-:W-:Y:S01]  /*32b0*/  HADD2.F32 R14, -RZ, R7.reuse.H0_H0 ;  /* 0x20000007ff0e7230 */ /* 0x100fe20000004100 */
[----:B------:R-:W-:Y:S01]  /*32c0*/  LOP3.LUT R38, R35, 0x18, R36, 0x78, !PT ;  /* 0x0000001823267812 */ /* 0x000fe200078e7824 */
[----:B------:R-:W-:Y:S01]  /*32d0*/  HADD2.F32 R24, -RZ, R7.H1_H1 ;  /* 0x30000007ff187230 */ /* 0x000fe20000004100 */
[----:B------:R-:W-:Y:S01]  /*32e0*/  LOP3.LUT R12, R18, 0xff, RZ, 0xc0, !PT ;  /* 0x000000ff120c7812 */ /* 0x000fe200078ec0ff */
[----:B------:R-:W-:Y:S01]  /*32f0*/  FFMA R39, R162, R39, R21 ;  /* 0x00000027a2277223 */ /* 0x000fe20000000015 */
[----:B------:R-:W-:Y:S01]  /*3300*/  LOP3.LUT R38, R15, R38, RZ, 0xfc, !PT ;  /* 0x000000260f267212 */ /* 0x000fe200078efcff */
[----:B------:R-:W-:Y:S01]  /*3310*/  FFMA R35, R14, R158, R13 ;  /* 0x0000009e0e237223 */ /* 0x000fe2000000000d */
[----:B------:R-:W-:Y:S01]  /*3320*/  F2FP.F16.F32.PACK_AB R14, R28, R27 ;  /* 0x0000001b1c0e723e */ /* 0x000fe200000000ff */
[----:B------:R-:W-:-:S02]  /*3330*/  VIADD R12, R12, 0x1f ;  /* 0x0000001f0c0c7836 */ /* 0x000fc40000000000 */
[----:B------:R-:W-:Y:S01]  /*3340*/  FFMA R36, R24, R158, R39 ;  /* 0x0000009e18247223 */ /* 0x000fe20000000027 */
[----:B------:R-:W-:Y:S01]  /*3350*/  LEA R28, R38, UR53, 0x1 ;  /* 0x00000035261c7c11 */ /* 0x000fe2000f8e08ff */
[----:B------:R-:W-:Y:S05]  /*3360*/  WARPSYNC.ALL ;  /* 0x0000000000007948 */ /* 0x000fea0003800000 */
[----:B------:R-:W-:Y:S01]  /*3370*/  ISETP.GT.U32.AND P2, PT, R12, 0x3e, PT ;  /* 0x0000003e0c00780c */ /* 0x000fe20003f44070 */
[----:B------:R-:W-:Y:S01]  /*3380*/  BSSY B0, `(.L_x_55) ;  /* 0x0000019000007945 */ /* 0x000fe20003800000 */
[----:B------:R-:W-:Y:S02]  /*3390*/  F2FP.F16.F32.PACK_AB R13, R168, R25 ;  /* 0x00000019a80d723e */ /* 0x000fe400000000ff */
[----:B------:R-:W-:-:S02]  /*33a0*/  F2FP.F16.F32.PACK_AB R12, R156, R155 ;  /* 0x0000009b9c0c723e */ /* 0x000fc400000000ff */
[----:B------:R-:W-:Y:S01]  /*33b0*/  F2FP.F16.F32.PACK_AB R15, R30, R29 ;  /* 0x0000001d1e0f723e */ /* 0x000fe200000000ff */
[----:B------:R-:W-:Y:S01]  /*33c0*/  IMAD R30, R157, 0x2, R28 ;  /* 0x000000029d1e7824 */ /* 0x000fe200078e021c */
[----:B------:R-:W-:Y:S02]  /*33d0*/  F2FP.F16.F32.PACK_AB R25, R26, R33 ;  /* 0x000000211a19723e */ /* 0x000fe400000000ff */
[----:B------:R-:W-:Y:S01]  /*33e0*/  F2FP.F16.F32.PACK_AB R24, R32, R31 ;  /* 0x0000001f2018723e */ /* 0x000fe200000000ff */
[----:B------:R1:W-:Y:S01]  /*33f0*/  STSM.16.M88.4 [R28+0x200], R12 ;  /* 0x0002000c1c007844 */ /* 0x0003e20000000200 */
[----:B------:R-:W-:Y:S02]  /*3400*/  F2FP.F16.F32.PACK_AB R26, R37, R34 ;  /* 0x00000022251a723e */ /* 0x000fe400000000ff */
[----:B------:R-:W-:-:S05]  /*3410*/  F2FP.F16.F32.PACK_AB R27, R36, R35 ;  /* 0x00000023241b723e */ /* 0x000fca00000000ff */
[----:B------:R1:W-:Y:S01]  /*3420*/  STSM.16.M88.4 [R30+0x200], R24 ;  /* 0x000200181e007844 */ /* 0x0003e20000000200 */
[----:B------:R-:W-:Y:S01]  /*3430*/  @!PT LDS RZ, [RZ] ;  /* 0x00000000fffff984 */ /* 0x000fe20000000800 */
[----:B------:R-:W-:Y:S01]  /*3440*/  @!PT LDS RZ, [RZ] ;  /* 0x00000000fffff984 */ /* 0x000fe20000000800 */
[----:B------:R-:W-:Y:S01]  /*3450*/  @!PT LDS RZ, [RZ] ;  /* 0x00000000fffff984 */ /* 0x000fe20000000800 */
[----:B------:R-:W-:Y:S01]  /*3460*/  @!PT LDS RZ, [RZ] ;  /* 0x00000000fffff984 */ /* 0x000fe20000000800 */
[----:B------:R2:W-:Y:S06]  /*3470*/  MEMBAR.ALL.CTA ;  /* 0x0000000000007992 */ /* 0x0005ec0000008000 */
[----:B--2---:R-:W2:Y:S02]  /*3480*/  FENCE.VIEW.ASYNC.S ;  /* 0x00000000000073c6 */ /* 0x004ea40000000000 */
[----:B--2---:R-:W-:Y:S06]  /*3490*/  BAR.SYNC.DEFER_BLOCKING 0x1, 0x100 ;  /* 0x0044000000007b1d */ /* 0x004fec0000010000 */
[----:B------:R-:W-:Y:S05]  /*34a0*/  @P2 BRA `(.L_x_56) ;  /* 0x0000000000182947 */ /* 0x000fea0003800000 */
[----:B------:R-:W-:Y:S02]  /*34b0*/  UIADD3 UR4, UP0, UR54, 0x4f0, URZ ;  /* 0x000004f036047890 */ /* 0x000fe4000ff1e03f */
[----:B------:R-:W-:Y:S02]  /*34c0*/  UIADD3 UR40, UR53, 0x200, URZ ;  /* 0x0000020035287890 */ /* 0x000fe4000fffe03f */
[----:B------:R-:W-:-:S09]  /*34d0*/  UIADD3.X UR5, URZ, UR55, URZ, UP0, !UPT ;  /* 0x000000373f057290 */ /* 0x000fd200087fe43f */
[----:B------:R2:W-:Y:S01]  /*34e0*/  UTMASTG.3D [UR40], [UR4] ;  /* 0x00000028040073b5 */ /* 0x0005e20008010000 */
[----:B------:R0:W-:Y:S01]  /*34f0*/  UTMACMDFLUSH ;  /* 0x00000000000079b7 */ /* 0x0001e20000000000 */
[----:B--2---:R-:W-:-:S04]  /*3500*/  DEPBAR.LE SB0, 0x1 ;  /* 0x000080400000791a */ /* 0x004fc80000000000 */
.L_x_56:
[----:B------:R-:W-:Y:S05]  /*3510*/  BSYNC B0 ;  /* 0x0000000000007941 */ /* 0x000fea0003800000 */
.L_x_55:
[----:B------:R-:W-:Y:S01]  /*3520*/  BAR.SYNC.DEFER_BLOCKING 0x1, 0x100 ;  /* 0x0044000000007b1d */ /* 0x000fe20000010000 */
[----:B------:R-:W-:Y:S02]  /*3530*/  ISETP.NE.AND P3, PT, RZ, UR44, PT ;  /* 0x0000002cff007c0c */ /* 0x000fe4000bf65270 */
[----:B------:R-:W-:-:S05]  /*3540*/  IADD3 R29, R28, 0x200, RZ ;  /* 0x000002001c1d7810 */ /* 0x000fca0007ffe0ff */
[----:B------:R-:W-:-:S06]  /*3550*/  IMAD R31, R157, 0x2, R29 ;  /* 0x000000029d1f7824 */ /* 0x000fcc00078e021d */
[----:B------:R-:W-:Y:S05]  /*3560*/  @!P3 BRA `(.L_x_57) ;  /* 0x000000000034b947 */ /* 0x000fea0003800000 */
[----:B------:R-:W-:Y:S04]  /*3570*/  BSSY B0, `(.L_x_58) ;  /* 0x0000009000007945 */ /* 0x000fe80003800000 */
[----:B------:R-:W-:Y:S05]  /*3580*/  @!P0 BRA `(.L_x_59) ;  /* 0x00000000001c8947 */ /* 0x000fea0003800000 */
[----:B------:R-:W-:-:S13]  /*3590*/  ISETP.NE.AND P3, PT, R163, 0x3, PT ;  /* 0x00000003a300780c */ /* 0x000fda0003f65270 */
[----:B------:R-:W-:Y:S05]  /*35a0*/  @!P3 BRA `(.L_x_60) ;  /* 0x000000000004b947 */ /* 0x000fea0003800000 */
[----:B------:R-:W-:Y:S01]  /*35b0*/  BPT.TRAP 0x1 ;  /* 0x000000040000795c */ /* 0x000fe20000300000 */
.L_x_60:
[----:B------:R-:W-:-:S04]  /*35c0*/  ULEA UR4, UR36, UR53, 0x3 ;  /* 0x0000003524047291 */ /* 0x000fc8000f8e183f */
[----:B------:R-:W-:-:S04]  /*35d0*/  UIADD3 UR4, UR4, 0x60, URZ ;  /* 0x0000006004047890 */ /* 0x000fc8000fffe03f */
[----:B------:R-:W-:-:S09]  /*35e0*/  UPRMT UR4, UR52, 0x654, UR4 ;  /* 0x0000065434047896 */ /* 0x000fd20008000004 */
[----:B------:R-:W-:Y:S03]  /*35f0*/  SYNCS.ARRIVE.TRANS64.RED.A1T0 RZ, [UR4], RZ ;  /* 0x000000ffffff79a7 */ /* 0x000fe60008100404 */
.L_x_59:
[----:B------:R-:W-:Y:S05]  /*3600*/  BSYNC B0 ;  /* 0x0000000000007941 */ /* 0x000fea0003800000 */
.L_x_58:
[----:B------:R-:W-:-:S04]  /*3610*/  UIADD3 UR36, UR36, 0x1, URZ ;  /* 0x0000000124247890 */ /* 0x000fc8000fffe03f */
[----:B------:R-:W-:-:S04]  /*3620*/  UISETP.NE.AND UP0, UPT, UR36, 0x4, UPT ;  /* 0x000000042400788c */ /* 0x000fc8000bf05270 */
[----:B------:R-:W-:-:S12]  /*3630*/  USEL UR36, UR36, URZ, UP0 ;  /* 0x0000003f24247287 */ /* 0x000fd80008000000 */
.L_x_57:
[----:B------:R-:W-:Y:S04]  /*3640*/  BSSY B0, `(.L_x_61) ;  /* 0x0000011000007945 */ /* 0x000fe80003800000 */
[----:B------:R-:W-:Y:S05]  /*3650*/  @!P0 BRA `(.L_x_62) ;  /* 0x00000000003c8947 */ /* 0x000fea0003800000 */
[----:B------:R-:W-:-:S13]  /*3660*/  ISETP.NE.AND P3, PT, R163, 0x3, PT ;  /* 0x00000003a300780c */ /* 0x000fda0003f65270 */
[----:B------:R-:W-:Y:S05]  /*3670*/  @!P3 BRA `(.L_x_63) ;  /* 0x000000000004b947 */ /* 0x000fea0003800000 */
[----:B------:R-:W-:Y:S01]  /*3680*/  BPT.TRAP 0x1 ;  /* 0x000000040000795c */ /* 0x000fe20000300000 */
.L_x_63:
[C---:B-1----:R-:W-:Y:S01]  /*3690*/  LEA R14, R20.reuse, UR53, 0x3 ;  /* 0x00000035140e7c11 */ /* 0x042fe2000f8e18ff */
[----:B------:R-:W-:Y:S01]  /*36a0*/  @!P1 IMAD R12, R20, 0x2000, R29 ;  /* 0x00002000140c9824 */ /* 0x000fe200078e021d */
[----:B------:R-:W-:Y:S01]  /*36b0*/  SHF.L.U32 R15, RZ, 0x1f, RZ ;  /* 0x0000001fff0f7819 */ /* 0x000fe200000006ff */
[----:B------:R-:W-:Y:S03]  /*36c0*/  BSSY B1, `(.L_x_64) ;  /* 0x0000004000017945 */ /* 0x000fe60003800000 */
[----:B------:R-:W1:Y:S01]  /*36d0*/  SYNCS.PHASECHK.TRANS64.TRYWAIT P3, [R14+URZ+0x40], R15 ;  /* 0x0000400f0e0075a7 */ /* 0x000e62000806017f */
[----:B------:R-:W-:Y:S01]  /*36e0*/  @!P1 LEA R13, R157, R12, 0x1 ;  /* 0x0000000c9d0d9211 */ /* 0x000fe200078e08ff */
[----:B-1----:R-:W-:Y:S06]  /*36f0*/  @!P3 BRA `(.L_x_65) ;  /* 0x00000068003cb947 */ /* 0x002fec0003800000 */
.L_x_232:
[----:B------:R-:W-:Y:S05]  /*3700*/  BSYNC B1 ;  /* 0x0000000000017941 */ /* 0x000fea0003800000 */
.L_x_64:
[----:B------:R-:W-:Y:S05]  /*3710*/  @!P1 WARPSYNC.ALL ;  /* 0x0000000000009948 */ /* 0x000fea0003800000 */
[----:B------:R2:W3:Y:S01]  /*3720*/  @!P1 LDSM.16.M88.4 R8, [R12] ;  /* 0x000000000c08983b */ /* 0x0004e20000000200 */
[----:B------:R-:W-:-:S03]  /*3730*/  VIADD R20, R20, 0x1 ;  /* 0x0000000114147836 */ /* 0x000fc60000000000 */
[----:B------:R2:W4:Y:S04]  /*3740*/  @!P1 LDSM.16.M88.4 R4, [R13] ;  /* 0x000000000d04983b */ /* 0x0005280000000200 */
.L_x_62:
[----:B------:R-:W-:Y:S05]  /*3750*/  BSYNC B0 ;  /* 0x0000000000007941 */ /* 0x000fea0003800000 */
.L_x_61:
[--C-:B-1-3--:R-:W-:Y:S02]  /*3760*/  HADD2.F32 R14, -RZ, R8.reuse.H1_H1 ;  /* 0x30000008ff0e7230 */ /* 0x10afe40000004100 */
[C---:B------:R-:W-:Y:S01]  /*3770*/  FFMA R41, R162.reuse, R41, R23 ;  /* 0x00000029a2297223 */ /* 0x040fe20000000017 */
[--C-:B------:R-:W-:Y:S02]  /*3780*/  HADD2.F32 R26, -RZ, R9.reuse.H1_H1 ;  /* 0x30000009ff1a7230 */ /* 0x100fe40000004100 */
[C-C-:B------:R-:W-:Y:S01]  /*3790*/  FFMA R43, R162.reuse, R43, R21.reuse ;  /* 0x0000002ba22b7223 */ /* 0x140fe20000000015 */
[----:B------:R-:W-:Y:S02]  /*37a0*/  HADD2.F32 R24, -RZ, R9.H0_H0 ;  /* 0x20000009ff187230 */ /* 0x000fe40000004100 */
[C---:B------:R-:W-:Y:S01]  /*37b0*/  FFMA R15, R162.reuse, R42, R21 ;  /* 0x0000002aa20f7223 */ /* 0x040fe20000000015 */
[----:B--2---:R-:W-:Y:S02]  /*37c0*/  HADD2.F32 R12, -RZ, R8.H0_H0 ;  /* 0x20000008ff0c7230 */ /* 0x004fe40000004100 */
[----:B------:R-:W-:Y:S01]  /*37d0*/  FFMA R13, R162, R40, R23 ;  /* 0x00000028a20d7223 */ /* 0x000fe20000000017 */
[-C--:B------:R-:W-:Y:S01]  /*37e0*/  FFMA R41, R14, R158.reuse, R41 ;  /* 0x0000009e0e297223 */ /* 0x080fe20000000029 */
[-C--:B------:R-:W-:Y:S01]  /*37f0*/  FFMA R43, R26, R158.reuse, R43 ;  /* 0x0000009e1a2b7223 */ /* 0x080fe2000000002b */
[----:B------:R-:W-:Y:S01]  /*3800*/  FFMA R14, R24, R158, R15 ;  /* 0x0000009e180e7223 */ /* 0x000fe2000000000f */
[----:B------:R-:W-:-:S02]  /*3810*/  HADD2.F32 R26, -RZ, R10.H1_H1 ;  /* 0x3000000aff1a7230 */ /* 0x000fc40000004100 */
[----:B------:R-:W-:Y:S01]  /*3820*/  FFMA R12, R12, R158, R13 ;  /* 0x0000009e0c0c7223 */ /* 0x000fe2000000000d */
[--C-:B------:R-:W-:Y:S02]  /*3830*/  HADD2.F32 R32, -RZ, R11.reuse.H0_H0 ;  /* 0x2000000bff207230 */ /* 0x100fe40000004100 */
[C---:B------:R-:W-:Y:S01]  /*3840*/  FFMA R45, R162.reuse, R45, R23 ;  /* 0x0000002da22d7223 */ /* 0x040fe20000000017 */
[C---:B------:R-:W-:Y:S01]  /*3850*/  FFMA R15, R162.reuse, R46, R21 ;  /* 0x0000002ea20f7223 */ /* 0x040fe20000000015 */
[----:B------:R-:W-:Y:S02]  /*3860*/  HADD2.F32 R24, -RZ, R10.H0_H0 ;  /* 0x2000000aff187230 */ /* 0x000fe40000004100 */
[C---:B------:R-:W-:Y:S01]  /*3870*/  FFMA R13, R162.reuse, R44, R23 ;  /* 0x0000002ca20d7223 */ /* 0x040fe20000000017 */
[----:B------:R-:W-:Y:S02]  /*3880*/  HADD2.F32 R34, -RZ, R11.H1_H1 ;  /* 0x3000000bff227230 */ /* 0x000fe40000004100 */
[----:B------:R-:W-:Y:S01]  /*3890*/  FFMA R47, R162, R47, R21 ;  /* 0x0000002fa22f7223 */ /* 0x000fe20000000015 */
[-C--:B------:R-:W-:Y:S01]  /*38a0*/  FFMA R45, R26, R158.reuse, R45 ;  /* 0x0000009e1a2d7223 */ /* 0x080fe2000000002d */
[-C--:B------:R-:W-:Y:S01]  /*38b0*/  FFMA R25, R32, R158.reuse, R15 ;  /* 0x0000009e20197223 */ /* 0x080fe2000000000f */
[-C--:B------:R-:W-:Y:S01]  /*38c0*/  FFMA R24, R24, R158.reuse, R13 ;  /* 0x0000009e18187223 */ /* 0x080fe2000000000d */
[----:B------:R-:W-:Y:S01]  /*38d0*/  FFMA R26, R34, R158, R47 ;  /* 0x0000009e221a7223 */ /* 0x000fe2000000002f */
[----:B----4-:R-:W-:-:S02]  /*38e0*/  HADD2.F32 R32, -RZ, R4.H0_H0 ;  /* 0x20000004ff207230 */ /* 0x010fc40000004100 */
[C-C-:B------:R-:W-:Y:S01]  /*38f0*/  FFMA R13, R162.reuse, R48, R23.reuse ;  /* 0x00000030a20d7223 */ /* 0x140fe20000000017 */
[----:B------:R-:W-:Y:S02]  /*3900*/  HADD2.F32 R34, -RZ, R4.H1_H1 ;  /* 0x30000004ff227230 */ /* 0x000fe40000004100 */
[C---:B------:R-:W-:Y:S01]  /*3910*/  FFMA R49, R162.reuse, R49, R23 ;  /* 0x00000031a2317223 */ /* 0x040fe20000000017 */
[--C-:B------:R-:W-:Y:S02]  /*3920*/  HADD2.F32 R36, -RZ, R5.reuse.H0_H0 ;  /* 0x20000005ff247230 */ /* 0x100fe40000004100 */
[C-C-:B------:R-:W-:Y:S01]  /*3930*/  FFMA R15, R162.reuse, R50, R21.reuse ;  /* 0x00000032a20f7223 */ /* 0x140fe20000000015 */
[----:B------:R-:W-:Y:S02]  /*3940*/  HADD2.F32 R38, -RZ, R5.H1_H1 ;  /* 0x30000005ff267230 */ /* 0x000fe40000004100 */
[----:B------:R-:W-:Y:S01]  /*3950*/  FFMA R51, R162, R51, R21 ;  /* 0x00000033a2337223 */ /* 0x000fe20000000015 */
[-C--:B------:R-:W-:Y:S01]  /*3960*/  FFMA R27, R32, R158.reuse, R13 ;  /* 0x0000009e201b7223 */ /* 0x080fe2000000000d */
[-C--:B------:R-:W-:Y:S01]  /*3970*/  FFMA R32, R34, R158.reuse, R49 ;  /* 0x0000009e22207223 */ /* 0x080fe20000000031 */
[-C--:B------:R-:W-:Y:S01]  /*3980*/  FFMA R33, R36, R158.reuse, R15 ;  /* 0x0000009e24217223 */ /* 0x080fe2000000000f */
[----:B------:R-:W-:Y:S01]  /*3990*/  FFMA R34, R38, R158, R51 ;  /* 0x0000009e26227223 */ /* 0x000fe20000000033 */
[----:B------:R-:W-:-:S02]  /*39a0*/  HADD2.F32 R36, -RZ, R6.H0_H0 ;  /* 0x20000006ff247230 */ /* 0x000fc40000004100 */
        /* <DEDUP_REMOVED lines=11> */
[----:B------:R-:W-:Y:S01]  /*3a60*/  F2FP.F16.F32.PACK_AB R13, R43, R14 ;  /* 0x0000000e2b0d723e */ /* 0x000fe200000000ff */
[----:B------:R-:W-:Y:S05]  /*3a70*/  WARPSYNC.ALL ;  /* 0x0000000000007948 */ /* 0x000fea0003800000 */
[----:B------:R-:W-:Y:S01]  /*3a80*/  F2FP.F16.F32.PACK_AB R14, R45, R24 ;  /* 0x000000182d0e723e */ /* 0x000fe200000000ff */
[----:B------:R-:W-:Y:S01]  /*3a90*/  BSSY B0, `(.L_x_66) ;  /* 0x000001a000007945 */ /* 0x000fe20003800000 */
[----:B------:R-:W-:-:S02]  /*3aa0*/  F2FP.F16.F32.PACK_AB R12, R41, R12 ;  /* 0x0000000c290c723e */ /* 0x000fc400000000ff */
[----:B------:R-:W-:Y:S02]  /*3ab0*/  F2FP.F16.F32.PACK_AB R15, R26, R25 ;  /* 0x000000191a0f723e */ /* 0x000fe400000000ff */
        /* <DEDUP_REMOVED lines=16> */
[----:B------:R-:W-:Y:S02]  /*3bc0*/  UIADD3 UR4, UR53, 0x2200, URZ ;  /* 0x0000220035047890 */ /* 0x000fe4000fffe03f */
[----:B------:R-:W-:Y:S01]  /*3bd0*/  UIADD3.X UR9, URZ, UR55, URZ, UP0, !UPT ;  /* 0x000000373f097290 */ /* 0x000fe200087fe43f */
[----:B------:R-:W-:Y:S01]  /*3be0*/  UMOV UR6, UR42 ;  /* 0x0000002a00067c82 */ /* 0x000fe20008000000 */
[----:B------:R-:W-:-:S07]  /*3bf0*/  UMOV UR7, UR43 ;  /* 0x0000002b00077c82 */ /* 0x000fce0008000000 */
[----:B------:R2:W-:Y:S01]  /*3c00*/  UTMASTG.3D [UR4], [UR8] ;  /* 0x00000004080073b5 */ /* 0x0005e20008010000 */
[----:B------:R0:W-:Y:S01]  /*3c10*/  UTMACMDFLUSH ;  /* 0x00000000000079b7 */ /* 0x0001e20000000000 */
[----:B--2---:R-:W-:-:S04]  /*3c20*/  DEPBAR.LE SB0, 0x1 ;  /* 0x000080400000791a */ /* 0x004fc80000000000 */
.L_x_67:
[----:B------:R-:W-:Y:S05]  /*3c30*/  BSYNC B0 ;  /* 0x0000000000007941 */ /* 0x000fea0003800000 */
.L_x_66:
[----:B------:R-:W-:Y:S01]  /*3c40*/  VIADD R32, R28, 0x2200 ;  /* 0x000022001c207836 */ /* 0x000fe20000000000 */
[----:B------:R-:W-:Y:S04]  /*3c50*/  BAR.SYNC.DEFER_BLOCKING 0x1, 0x100 ;  /* 0x0044000000007b1d */ /* 0x000fe80000010000 */
[----:B------:R-:W-:Y:S02]  /*3c60*/  LEA R32, R157, R32, 0x1 ;  /* 0x000000209d207211 */ /* 0x000fe400078e08ff */
[----:B------:R-:W-:Y:S04]  /*3c70*/  BSSY B0, `(.L_x_68) ;  /* 0x0000009000007945 */ /* 0x000fe80003800000 */
[----:B------:R-:W-:Y:S05]  /*3c80*/  @!P0 BRA `(.L_x_69) ;  /* 0x00000000001c8947 */ /* 0x000fea0003800000 */
[----:B------:R-:W-:-:S13]  /*3c90*/  ISETP.NE.AND P3, PT, R163, 0x3, PT ;  /* 0x00000003a300780c */ /* 0x000fda0003f65270 */
[----:B------:R-:W-:Y:S05]  /*3ca0*/  @!P3 BRA `(.L_x_70) ;  /* 0x000000000004b947 */ /* 0x000fea0003800000 */
[----:B------:R-:W-:Y:S01]  /*3cb0*/  BPT.TRAP 0x1 ;  /* 0x000000040000795c */ /* 0x000fe20000300000 */
.L_x_70:
[----:B------:R-:W-:-:S04]  /*3cc0*/  ULEA UR4, UR36, UR53, 0x3 ;  /* 0x0000003524047291 */ /* 0x000fc8000f8e183f */
[----:B------:R-:W-:-:S04]  /*3cd0*/  UIADD3 UR4, UR4, 0x60, URZ ;  /* 0x0000006004047890 */ /* 0x000fc8000fffe03f */
[----:B------:R-:W-:-:S09]  /*3ce0*/  UPRMT UR4, UR52, 0x654, UR4 ;  /* 0x0000065434047896 */ /* 0x000fd20008000004 */
[----:B------:R-:W-:Y:S03]  /*3cf0*/  SYNCS.ARRIVE.TRANS64.RED.A1T0 RZ, [UR4], RZ ;  /* 0x000000ffffff79a7 */ /* 0x000fe60008100404 */
.L_x_69:
[----:B------:R-:W-:Y:S05]  /*3d00*/  BSYNC B0 ;  /* 0x0000000000007941 */ /* 0x000fea0003800000 */
.L_x_68:
[----:B------:R-:W-:Y:S01]  /*3d10*/  UIADD3 UR36, UR36, 0x1, URZ ;  /* 0x0000000124247890 */ /* 0x000fe2000fffe03f */
[----:B------:R-:W-:Y:S01]  /*3d20*/  BSSY B0, `(.L_x_71) ;  /* 0x0000017000007945 */ /* 0x000fe20003800000 */
[----:B------:R-:W-:Y:S02]  /*3d30*/  IMAD.MOV.U32 R33, RZ, RZ, RZ ;  /* 0x000000ffff217224 */ /* 0x000fe400078e00ff */
[----:B------:R-:W-:-:S04]  /*3d40*/  UISETP.NE.AND UP0, UPT, UR36, 0x4, UPT ;  /* 0x000000042400788c */ /* 0x000fc8000bf05270 */
[----:B------:R-:W-:Y:S01]  /*3d50*/  USEL UR36, UR36, URZ, UP0 ;  /* 0x0000003f24247287 */ /* 0x000fe20008000000 */
[----:B------:R-:W-:Y:S11]  /*3d60*/  @!P0 BRA `(.L_x_72) ;  /* 0x0000000000488947 */ /* 0x000ff60003800000 */
[----:B------:R-:W-:-:S13]  /*3d70*/  ISETP.NE.AND P3, PT, R163, 0x3, PT ;  /* 0x00000003a300780c */ /* 0x000fda0003f65270 */
[----:B------:R-:W-:Y:S05]  /*3d80*/  @!P3 BRA `(.L_x_73) ;  /* 0x000000000004b947 */ /* 0x000fea0003800000 */
[----:B------:R-:W-:Y:S01]  /*3d90*/  BPT.TRAP 0x1 ;  /* 0x000000040000795c */ /* 0x000fe20000300000 */
.L_x_73:
[C---:B-1----:R-:W-:Y:S01]  /*3da0*/  LEA R12, R20.reuse, UR53, 0x3 ;  /* 0x00000035140c7c11 */ /* 0x042fe2000f8e18ff */
[----:B------:R-:W-:Y:S01]  /*3db0*/  @!P1 IMAD R14, R20, 0x2000, R29 ;  /* 0x00002000140e9824 */ /* 0x000fe200078e021d */
[----:B------:R-:W-:Y:S01]  /*3dc0*/  SHF.L.U32 R13, RZ, 0x1f, RZ ;  /* 0x0000001fff0d7819 */ /* 0x000fe200000006ff */
[----:B------:R-:W-:Y:S03]  /*3dd0*/  BSSY B1, `(.L_x_74) ;  /* 0x0000004000017945 */ /* 0x000fe60003800000 */
[----:B------:R-:W1:Y:S01]  /*3de0*/  SYNCS.PHASECHK.TRANS64.TRYWAIT P3, [R12+URZ+0x40], R13 ;  /* 0x0000400d0c0075a7 */ /* 0x000e62000806017f */
[----:B------:R-:W-:Y:S01]  /*3df0*/  @!P1 LEA R15, R157, R14, 0x1 ;  /* 0x0000000e9d0f9211 */ /* 0x000fe200078e08ff */
[----:B-1----:R-:W-:Y:S06]  /*3e00*/  @!P3 BRA `(.L_x_75) ;  /* 0x00000060008cb947 */ /* 0x002fec0003800000 */
.L_x_233:
[----:B------:R-:W-:Y:S05]  /*3e10*/  BSYNC B1 ;  /* 0x0000000000017941 */ /* 0x000fea0003800000 */
.L_x_74:
[----:B------:R-:W-:Y:S05]  /*3e20*/  @!P1 WARPSYNC.ALL ;  /* 0x0000000000009948 */ /* 0x000fea0003800000 */
[----:B------:R2:W3:Y:S01]  /*3e30*/  @!P1 LDSM.16.M88.4 R8, [R14] ;  /* 0x000000000e08983b */ /* 0x0004e20000000200 */
[----:B------:R-:W-:-:S03]  /*3e40*/  VIADD R20, R20, 0x1 ;  /* 0x0000000114147836 */ /* 0x000fc60000000000 */
[----:B------:R2:W4:Y:S02]  /*3e50*/  @!P1 LDSM.16.M88.4 R4, [R15] ;  /* 0x000000000f04983b */ /* 0x0005240000000200 */
[----:B------:R-:W-:-:S04]  /*3e60*/  ISETP.NE.AND P3, PT, R20, 0x4, PT ;  /* 0x000000041400780c */ /* 0x000fc80003f65270 */
[----:B------:R-:W-:Y:S02]  /*3e70*/  SEL R20, R20, RZ, P3 ;  /* 0x000000ff14147207 */ /* 0x000fe40001800000 */
[----:B--2---:R-:W-:-:S07]  /*3e80*/  SEL R33, RZ, 0x1, P3 ;  /* 0x00000001ff217807 */ /* 0x004fce0001800000 */
.L_x_72:
[----:B------:R-:W-:Y:S05]  /*3e90*/  BSYNC B0 ;  /* 0x0000000000007941 */ /* 0x000fea0003800000 */
.L_x_71:
[--C-:B-1-3--:R-:W-:Y:S02]  /*3ea0*/  HADD2.F32 R14, -RZ, R8.reuse.H1_H1 ;  /* 0x30000008ff0e7230 */ /* 0x10afe40000004100 */
[C---:B------:R-:W-:Y:S01]  /*3eb0*/  FFMA R57, R162.reuse, R57, R23 ;  /* 0x00000039a2397223 */ /* 0x040fe20000000017 */
[--C-:B------:R-:W-:Y:S02]  /*3ec0*/  HADD2.F32 R26, -RZ, R9.reuse.H1_H1 ;  /* 0x30000009ff1a7230 */ /* 0x100fe40000004100 */
[C-C-:B------:R-:W-:Y:S01]  /*3ed0*/  FFMA R59, R162.reuse, R59, R21.reuse ;  /* 0x0000003ba23b7223 */ /* 0x140fe20000000015 */
[----:B------:R-:W-:Y:S02]  /*3ee0*/  HADD2.F32 R24, -RZ, R9.H0_H0 ;  /* 0x20000009ff187230 */ /* 0x000fe40000004100 */
[C---:B------:R-:W-:Y:S01]  /*3ef0*/  FFMA R15, R162.reuse, R58, R21 ;  /* 0x0000003aa20f7223 */ /* 0x040fe20000000015 */
[----:B------:R-:W-:Y:S02]  /*3f00*/  HADD2.F32 R12, -RZ, R8.H0_H0 ;  /* 0x20000008ff0c7230 */ /* 0x000fe40000004100 */
        /* <DEDUP_REMOVED lines=70> */
.L_x_77:
[----:B------:R-:W-:Y:S05]  /*4370*/  BSYNC B0 ;  /* 0x0000000000007941 */ /* 0x000fea0003800000 */
.L_x_76:
        /* <DEDUP_REMOVED lines=8> */
.L_x_80:
[----:B------:R-:W-:-:S04]  /*4400*/  ULEA UR4, UR36, UR53, 0x3 ;  /* 0x0000003524047291 */ /* 0x000fc8000f8e183f */
[----:B------:R-:W-:-:S04]  /*4410*/  UIADD3 UR4, UR4, 0x60, URZ ;  /* 0x0000006004047890 */ /* 0x000fc8000fffe03f */
[----:B------:R-:W-:-:S09]  /*4420*/  UPRMT UR4, UR52, 0x654, UR4 ;  /* 0x0000065434047896 */ /* 0x000fd20008000004 */
[----:B------:R-:W-:Y:S03]  /*4430*/  SYNCS.ARRIVE.TRANS64.RED.A1T0 RZ, [UR4], RZ ;  /* 0x000000ffffff79a7 */ /* 0x000fe60008100404 */
.L_x_79:
[----:B------:R-:W-:Y:S05]  /*4440*/  BSYNC B0 ;  /* 0x0000000000007941 */ /* 0x000fea0003800000 */
.L_x_78:
[----:B------:R-:W-:Y:S01]  /*4450*/  UIADD3 UR4, UR36, 0x1, URZ ;  /* 0x0000000124047890 */ /* 0x000fe2000fffe03f */
[----:B------:R-:W-:Y:S03]  /*4460*/  BSSY B0, `(.L_x_81) ;  /* 0x0000017000007945 */ /* 0x000fe60003800000 */
[----:B------:R-:W-:-:S04]  /*4470*/  UISETP.NE.AND UP0, UPT, UR4, 0x4, UPT ;  /* 0x000000040400788c */ /* 0x000fc8000bf05270 */
[----:B------:R-:W-:Y:S01]  /*4480*/  USEL UR8, UR4, URZ, UP0 ;  /* 0x0000003f04087287 */ /* 0x000fe20008000000 */
[----:B------:R-:W-:Y:S11]  /*4490*/  @!P0 BRA `(.L_x_82) ;  /* 0x00000000004c8947 */ /* 0x000ff60003800000 */
[----:B------:R-:W-:-:S13]  /*44a0*/  ISETP.NE.AND P3, PT, R163, 0x3, PT ;  /* 0x00000003a300780c */ /* 0x000fda0003f65270 */
[----:B------:R-:W-:Y:S05]  /*44b0*/  @!P3 BRA `(.L_x_83) ;  /* 0x000000000004b947 */ /* 0x000fea0003800000 */
[----:B------:R-:W-:Y:S01]  /*44c0*/  BPT.TRAP 0x1 ;  /* 0x000000040000795c */ /* 0x000fe20000300000 */
.L_x_83:
[C---:B-1----:R-:W-:Y:S01]  /*44d0*/  LEA R13, R20.reuse, UR53, 0x3 ;  /* 0x00000035140d7c11 */ /* 0x042fe2000f8e18ff */
[----:B------:R-:W-:Y:S01]  /*44e0*/  @!P1 IMAD R14, R20, 0x2000, R29 ;  /* 0x00002000140e9824 */ /* 0x000fe200078e021d */
[----:B------:R-:W-:Y:S01]  /*44f0*/  SHF.L.U32 R12, R33, 0x1f, RZ ;  /* 0x0000001f210c7819 */ /* 0x000fe200000006ff */
[----:B------:R-:W-:Y:S02]  /*4500*/  BSSY B1, `(.L_x_84) ;  /* 0x0000004000017945 */ /* 0x000fe40003800000 */
[----:B------:R-:W-:Y:S01]  /*4510*/  @!P1 IMAD R15, R157, 0x2, R14 ;  /* 0x000000029d0f9824 */ /* 0x000fe200078e020e */
[----:B------:R-:W1:Y:S02]  /*4520*/  SYNCS.PHASECHK.TRANS64.TRYWAIT P3, [R13+URZ+0x40], R12 ;  /* 0x0000400c0d0075a7 */ /* 0x000e64000806017f */
[----:B-1----:R-:W-:Y:S05]  /*4530*/  @!P3 BRA `(.L_x_85) ;  /* 0x0000005800d4b947 */ /* 0x002fea0003800000 */
.L_x_234:
[----:B------:R-:W-:Y:S05]  /*4540*/  BSYNC B1 ;  /* 0x0000000000017941 */ /* 0x000fea0003800000 */
.L_x_84:
[----:B------:R-:W-:Y:S05]  /*4550*/  @!P1 WARPSYNC.ALL ;  /* 0x0000000000009948 */ /* 0x000fea0003800000 */
[----:B------:R2:W3:Y:S01]  /*4560*/  @!P1 LDSM.16.M88.4 R8, [R14] ;  /* 0x000000000e08983b */ /* 0x0004e20000000200 */
[----:B------:R-:W-:-:S03]  /*4570*/  IADD3 R20, R20, 0x1, RZ ;  /* 0x0000000114147810 */ /* 0x000fc60007ffe0ff */
[----:B------:R2:W4:Y:S01]  /*4580*/  @!P1 LDSM.16.M88.4 R4, [R15] ;  /* 0x000000000f04983b */ /* 0x0005220000000200 */
[----:B------:R-:W-:-:S04]  /*4590*/  ISETP.NE.AND P3, PT, R20, 0x4, PT ;  /* 0x000000041400780c */ /* 0x000fc80003f65270 */
[----:B-1----:R-:W-:Y:S02]  /*45a0*/  SEL R12, RZ, 0x1, P3 ;  /* 0x00000001ff0c7807 */ /* 0x002fe40001800000 */
[----:B------:R-:W-:Y:S02]  /*45b0*/  SEL R20, R20, RZ, P3 ;  /* 0x000000ff14147207 */ /* 0x000fe40001800000 */
[----:B--2---:R-:W-:-:S07]  /*45c0*/  LOP3.LUT R33, R33, R12, RZ, 0x3c, !PT ;  /* 0x0000000c21217212 */ /* 0x004fce00078e3cff */
.L_x_82:
[----:B------:R-:W-:Y:S05]  /*45d0*/  BSYNC B0 ;  /* 0x0000000000007941 */ /* 0x000fea0003800000 */
.L_x_81:
        /* <DEDUP_REMOVED lines=77> */
.L_x_87:
[----:B------:R-:W-:Y:S05]  /*4ab0*/  BSYNC B0 ;  /* 0x0000000000007941 */ /* 0x000fea0003800000 */
.L_x_86:
[----:B-1----:R-:W-:Y:S01]  /*4ac0*/  VIADD R24, R28, 0x6200 ;  /* 0x000062001c187836 */ /* 0x002fe20000000000 */
[----:B------:R-:W-:Y:S03]  /*4ad0*/  BAR.SYNC.DEFER_BLOCKING 0x1, 0x100 ;  /* 0x0044000000007b1d */ /* 0x000fe60000010000 */
[----:B------:R-:W-:-:S03]  /*4ae0*/  IMAD R24, R157, 0x2, R24 ;  /* 0x000000029d187824 */ /* 0x000fc600078e0218 */
[----:B------:R-:W-:Y:S04]  /*4af0*/  BSSY B0, `(.L_x_88) ;  /* 0x0000009000007945 */ /* 0x000fe80003800000 */
[----:B------:R-:W-:Y:S05]  /*4b00*/  @!P0 BRA `(.L_x_89) ;  /* 0x00000000001c8947 */ /* 0x000fea0003800000 */
[----:B------:R-:W-:-:S13]  /*4b10*/  ISETP.NE.AND P3, PT, R163, 0x3, PT ;  /* 0x00000003a300780c */ /* 0x000fda0003f65270 */
[----:B------:R-:W-:Y:S05]  /*4b20*/  @!P3 BRA `(.L_x_90) ;  /* 0x000000000004b947 */ /* 0x000fea0003800000 */
[----:B------:R-:W-:Y:S01]  /*4b30*/  BPT.TRAP 0x1 ;  /* 0x000000040000795c */ /* 0x000fe20000300000 */
.L_x_90:
[----:B------:R-:W-:-:S04]  /*4b40*/  ULEA UR4, UR8, UR53, 0x3 ;  /* 0x0000003508047291 */ /* 0x000fc8000f8e183f */
[----:B------:R-:W-:-:S04]  /*4b50*/  UIADD3 UR4, UR4, 0x60, URZ ;  /* 0x0000006004047890 */ /* 0x000fc8000fffe03f */
[----:B------:R-:W-:-:S09]  /*4b60*/  UPRMT UR4, UR52, 0x654, UR4 ;  /* 0x0000065434047896 */ /* 0x000fd20008000004 */
[----:B------:R-:W-:Y:S03]  /*4b70*/  SYNCS.ARRIVE.TRANS64.RED.A1T0 RZ, [UR4], RZ ;  /* 0x000000ffffff79a7 */ /* 0x000fe60008100404 */
.L_x_89:
[----:B------:R-:W-:Y:S05]  /*4b80*/  BSYNC B0 ;  /* 0x0000000000007941 */ /* 0x000fea0003800000 */
.L_x_88:
        /* <DEDUP_REMOVED lines=8> */
.L_x_93:
[C---:B------:R-:W-:Y:S01]  /*4c10*/  LEA R12, R20.reuse, UR53, 0x3 ;  /* 0x00000035140c7c11 */ /* 0x040fe2000f8e18ff */
[----:B------:R-:W-:Y:S01]  /*4c20*/  BSSY B1, `(.L_x_94) ;  /* 0x0000006000017945 */ /* 0x000fe20003800000 */
[----:B------:R-:W-:Y:S02]  /*4c30*/  SHF.L.U32 R13, R33, 0x1f, RZ ;  /* 0x0000001f210d7819 */ /* 0x000fe400000006ff */
[----:B------:R-:W-:Y:S02]  /*4c40*/  @!P1 LEA R14, R20, R29, 0xd ;  /* 0x0000001d140e9211 */ /* 0x000fe400078e68ff */
[----:B------:R-:W1:Y:S03]  /*4c50*/  SYNCS.PHASECHK.TRANS64.TRYWAIT P3, [R12+URZ+0x40], R13 ;  /* 0x0000400d0c0075a7 */ /* 0x000e66000806017f */
[----:B------:R-:W-:Y:S01]  /*4c60*/  @!P1 IMAD R15, R157, 0x2, R14 ;  /* 0x000000029d0f9824 */ /* 0x000fe200078e020e */
[----:B-1----:R-:W-:Y:S06]  /*4c70*/  @!P3 BRA `(.L_x_95) ;  /* 0x000000540018b947 */ /* 0x002fec0003800000 */
.L_x_235:
[----:B------:R-:W-:Y:S05]  /*4c80*/  BSYNC B1 ;  /* 0x0000000000017941 */ /* 0x000fea0003800000 */
.L_x_94:
[----:B------:R-:W-:Y:S05]  /*4c90*/  @!P1 WARPSYNC.ALL ;  /* 0x0000000000009948 */ /* 0x000fea0003800000 */
[----:B------:R2:W3:Y:S01]  /*4ca0*/  @!P1 LDSM.16.M88.4 R8, [R14] ;  /* 0x000000000e08983b */ /* 0x0004e20000000200 */
[----:B------:R-:W-:-:S03]  /*4cb0*/  VIADD R20, R20, 0x1 ;  /* 0x0000000114147836 */ /* 0x000fc60000000000 */
[----:B------:R2:W4:Y:S02]  /*4cc0*/  @!P1 LDSM.16.M88.4 R4, [R15] ;  /* 0x000000000f04983b */ /* 0x0005240000000200 */
[----:B------:R-:W-:-:S04]  /*4cd0*/  ISETP.NE.AND P3, PT, R20, 0x4, PT ;  /* 0x000000041400780c */ /* 0x000fc80003f65270 */
[----:B-1----:R-:W-:Y:S02]  /*4ce0*/  SEL R12, RZ, 0x1, P3 ;  /* 0x00000001ff0c7807 */ /* 0x002fe40001800000 */
[----:B------:R-:W-:Y:S02]  /*4cf0*/  SEL R20, R20, RZ, P3 ;  /* 0x000000ff14147207 */ /* 0x000fe40001800000 */
[----:B--2---:R-:W-:-:S07]  /*4d00*/  LOP3.LUT R33, R33, R12, RZ, 0x3c, !PT ;  /* 0x0000000c21217212 */ /* 0x004fce00078e3cff */
.L_x_92:
[----:B------:R-:W-:Y:S05]  /*4d10*/  BSYNC B0 ;  /* 0x0000000000007941 */ /* 0x000fea0003800000 */
.L_x_91:
[--C-:B---3--:R-:W-:Y:S02]  /*4d20*/  HADD2.F32 R14, -RZ, R8.reuse.H1_H1 ;  /* 0x30000008ff0e7230 */ /* 0x108fe40000004100 */
[C---:B------:R-:W-:Y:S01]  /*4d30*/  FFMA R89, R162.reuse, R89, R23 ;  /* 0x00000059a2597223 */ /* 0x040fe20000000017 */
[--C-:B------:R-:W-:Y:S02]  /*4d40*/  HADD2.F32 R26, -RZ, R9.reuse.H0_H0 ;  /* 0x20000009ff1a7230 */ /* 0x100fe40000004100 */
        /* <DEDUP_REMOVED lines=52> */
[----:B------:R-:W-:Y:S02]  /*5090*/  F2FP.F16.F32.PACK_AB R38, R40, R39 ;  /* 0x000000272826723e */ /* 0x000fe400000000ff */
[----:B------:R-:W-:Y:S01]  /*50a0*/  F2FP.F16.F32.PACK_AB R36, R36, R35 ;  /* 0x000000232424723e */ /* 0x000fe200000000ff */
[----:B------:R1:W-:Y:S01]  /*50b0*/  STSM.16.M88.4 [R28+0x200], R12 ;  /* 0x0002000c1c007844 */ /* 0x0003e20000000200 */
[----:B------:R-:W-:-:S05]  /*50c0*/  F2FP.F16.F32.PACK_AB R39, R42, R41 ;  /* 0x000000292a27723e */ /* 0x000fca00000000ff */
[----:B------:R1:W-:Y:S01]  /*50d0*/  STSM.16.M88.4 [R31], R36 ;  /* 0x000000241f007844 */ /* 0x0003e20000000200 */
        /* <DEDUP_REMOVED lines=17> */
.L_x_97:
[----:B------:R-:W-:Y:S05]  /*51f0*/  BSYNC B0 ;  /* 0x0000000000007941 */ /* 0x000fea0003800000 */
.L_x_96:
[----:B------:R-:W-:Y:S06]  /*5200*/  BAR.SYNC.DEFER_BLOCKING 0x1, 0x100 ;  /* 0x0044000000007b1d */ /* 0x000fec0000010000 */
[----:B------:R-:W-:Y:S04]  /*5210*/  BSSY B0, `(.L_x_98) ;  /* 0x0000009000007945 */ /* 0x000fe80003800000 */
[----:B------:R-:W-:Y:S05]  /*5220*/  @!P0 BRA `(.L_x_99) ;  /* 0x00000000001c8947 */ /* 0x000fea0003800000 */
[----:B------:R-:W-:-:S13]  /*5230*/  ISETP.NE.AND P3, PT, R163, 0x3, PT ;  /* 0x00000003a300780c */ /* 0x000fda0003f65270 */
[----:B------:R-:W-:Y:S05]  /*5240*/  @!P3 BRA `(.L_x_100) ;  /* 0x000000000004b947 */ /* 0x000fea0003800000 */
[----:B------:R-:W-:Y:S01]  /*5250*/  BPT.TRAP 0x1 ;  /* 0x000000040000795c */ /* 0x000fe20000300000 */
.L_x_100:
[----:B------:R-:W-:-:S04]  /*5260*/  ULEA UR4, UR8, UR53, 0x3 ;  /* 0x0000003508047291 */ /* 0x000fc8000f8e183f */
[----:B------:R-:W-:-:S04]  /*5270*/  UIADD3 UR4, UR4, 0x60, URZ ;  /* 0x0000006004047890 */ /* 0x000fc8000fffe03f */
[----:B------:R-:W-:-:S09]  /*5280*/  UPRMT UR4, UR52, 0x654, UR4 ;  /* 0x0000065434047896 */ /* 0x000fd20008000004 */
[----:B------:R-:W-:Y:S03]  /*5290*/  SYNCS.ARRIVE.TRANS64.RED.A1T0 RZ, [UR4], RZ ;  /* 0x000000ffffff79a7 */ /* 0x000fe60008100404 */
.L_x_99:
[----:B------:R-:W-:Y:S05]  /*52a0*/  BSYNC B0 ;  /* 0x0000000000007941 */ /* 0x000fea0003800000 */
.L_x_98:
        /* <DEDUP_REMOVED lines=8> */
.L_x_103:
[C---:B-1----:R-:W-:Y:S01]  /*5330*/  LEA R12, R20.reuse, UR53, 0x3 ;  /* 0x00000035140c7c11 */ /* 0x042fe2000f8e18ff */
[----:B------:R-:W-:Y:S01]  /*5340*/  BSSY B1, `(.L_x_104) ;  /* 0x0000006000017945 */ /* 0x000fe20003800000 */
[----:B------:R-:W-:Y:S02]  /*5350*/  SHF.L.U32 R13, R33, 0x1f, RZ ;  /* 0x0000001f210d7819 */ /* 0x000fe400000006ff */
[----:B------:R-:W-:Y:S02]  /*5360*/  @!P1 LEA R14, R20, R29, 0xd ;  /* 0x0000001d140e9211 */ /* 0x000fe400078e68ff */
[----:B------:R-:W1:Y:S03]  /*5370*/  SYNCS.PHASECHK.TRANS64.TRYWAIT P3, [R12+URZ+0x40], R13 ;  /* 0x0000400d0c0075a7 */ /* 0x000e66000806017f */
[----:B------:R-:W-:Y:S01]  /*5380*/  @!P1 IMAD R15, R157, 0x2, R14 ;  /* 0x000000029d0f9824 */ /* 0x000fe200078e020e */
[----:B-1----:R-:W-:Y:S06]  /*5390*/  @!P3 BRA `(.L_x_105) ;  /* 0x0000004c0064b947 */ /* 0x002fec0003800000 */
.L_x_236:
[----:B------:R-:W-:Y:S05]  /*53a0*/  BSYNC B1 ;  /* 0x0000000000017941 */ /* 0x000fea0003800000 */
.L_x_104:
        /* <DEDUP_REMOVED lines=8> */
.L_x_102:
[----:B------:R-:W-:Y:S05]  /*5430*/  BSYNC B0 ;  /* 0x0000000000007941 */ /* 0x000fea0003800000 */
.L_x_101:
[--C-:B-1-3--:R-:W-:Y:S02]  /*5440*/  HADD2.F32 R14, -RZ, R8.reuse.H1_H1 ;  /* 0x30000008ff0e7230 */ /* 0x10afe40000004100 */
        /* <DEDUP_REMOVED lines=76> */
.L_x_107:
[----:B------:R-:W-:Y:S05]  /*5910*/  BSYNC B0 ;  /* 0x0000000000007941 */ /* 0x000fea0003800000 */
.L_x_106:
[----:B------:R-:W-:Y:S06]  /*5920*/  BAR.SYNC.DEFER_BLOCKING 0x1, 0x100 ;  /* 0x0044000000007b1d */ /* 0x000fec0000010000 */
[----:B------:R-:W-:Y:S04]  /*5930*/  BSSY B0, `(.L_x_108) ;  /* 0x0000009000007945 */ /* 0x000fe80003800000 */
[----:B------:R-:W-:Y:S05]  /*5940*/  @!P0 BRA `(.L_x_109) ;  /* 0x00000000001c8947 */ /* 0x000fea0003800000 */
[----:B------:R-:W-:-:S13]  /*5950*/  ISETP.NE.AND P3, PT, R163, 0x3, PT ;  /* 0x00000003a300780c */ /* 0x000fda0003f65270 */
[----:B------:R-:W-:Y:S05]  /*5960*/  @!P3 BRA `(.L_x_110) ;  /* 0x000000000004b947 */ /* 0x000fea0003800000 */
[----:B------:R-:W-:Y:S01]  /*5970*/  BPT.TRAP 0x1 ;  /* 0x000000040000795c */ /* 0x000fe20000300000 */
.L_x_110:
[----:B------:R-:W-:-:S04]  /*5980*/  ULEA UR4, UR8, UR53, 0x3 ;  /* 0x0000003508047291 */ /* 0x000fc8000f8e183f */
[----:B------:R-:W-:-:S04]  /*5990*/  UIADD3 UR4, UR4, 0x60, URZ ;  /* 0x0000006004047890 */ /* 0x000fc8000fffe03f */
[----:B------:R-:W-:-:S09]  /*59a0*/  UPRMT UR4, UR52, 0x654, UR4 ;  /* 0x0000065434047896 */ /* 0x000fd20008000004 */
[----:B------:R-:W-:Y:S03]  /*59b0*/  SYNCS.ARRIVE.TRANS64.RED.A1T0 RZ, [UR4], RZ ;  /* 0x000000ffffff79a7 */ /* 0x000fe60008100404 */
.L_x_109:
[----:B------:R-:W-:Y:S05]  /*59c0*/  BSYNC B0 ;  /* 0x0000000000007941 */ /* 0x000fea0003800000 */
.L_x_108:
        /* <DEDUP_REMOVED lines=8> */
.L_x_113:
[C---:B-1----:R-:W-:Y:S01]  /*5a50*/  LEA R12, R20.reuse, UR53, 0x3 ;  /* 0x00000035140c7c11 */ /* 0x042fe2000f8e18ff */
[----:B------:R-:W-:Y:S01]  /*5a60*/  BSSY B1, `(.L_x_114) ;  /* 0x0000006000017945 */ /* 0x000fe20003800000 */
[----:B------:R-:W-:Y:S02]  /*5a70*/  SHF.L.U32 R13, R33, 0x1f, RZ ;  /* 0x0000001f210d7819 */ /* 0x000fe400000006ff */
[----:B------:R-:W-:Y:S02]  /*5a80*/  @!P1 LEA R14, R20, R29, 0xd ;  /* 0x0000001d140e9211 */ /* 0x000fe400078e68ff */
[----:B------:R-:W1:Y:S03]  /*5a90*/  SYNCS.PHASECHK.TRANS64.TRYWAIT P3, [R12+URZ+0x40], R13 ;  /* 0x0000400d0c0075a7 */ /* 0x000e66000806017f */
[----:B------:R-:W-:Y:S01]  /*5aa0*/  @!P1 IMAD R15, R157, 0x2, R14 ;  /* 0x000000029d0f9824 */ /* 0x000fe200078e020e */
[----:B-1----:R-:W-:Y:S06]  /*5ab0*/  @!P3 BRA `(.L_x_115) ;  /* 0x0000004400b0b947 */ /* 0x002fec0003800000 */
.L_x_237:
[----:B------:R-:W-:Y:S05]  /*5ac0*/  BSYNC B1 ;  /* 0x0000000000017941 */ /* 0x000fea0003800000 */
.L_x_114:
        /* <DEDUP_REMOVED lines=8> */
.L_x_112:
[----:B------:R-:W-:Y:S05]  /*5b50*/  BSYNC B0 ;  /* 0x0000000000007941 */ /* 0x000fea0003800000 */
.L_x_111:
        /* <DEDUP_REMOVED lines=77> */
.L_x_117:
[----:B------:R-:W-:Y:S05]  /*6030*/  BSYNC B0 ;  /* 0x0000000000007941 */ /* 0x000fea0003800000 */
.L_x_116:
[----:B------:R-:W-:Y:S06]  /*6040*/  BAR.SYNC.DEFER_BLOCKING 0x1, 0x100 ;  /* 0x0044000000007b1d */ /* 0x000fec0000010000 */
[----:B------:R-:W-:Y:S04]  /*6050*/  BSSY B0, `(.L_x_118) ;  /* 0x0000009000007945 */ /* 0x000fe80003800000 */
[----:B------:R-:W-:Y:S05]  /*6060*/  @!P0 BRA `(.L_x_119) ;  /* 0x00000000001c8947 */ /* 0x000fea0003800000 */
[----:B------:R-:W-:-:S13]  /*6070*/  ISETP.NE.AND P3, PT, R163, 0x3, PT ;  /* 0x00000003a300780c */ /* 0x000fda0003f65270 */
[----:B------:R-:W-:Y:S05]  /*6080*/  @!P3 BRA `(.L_x_120) ;  /* 0x000000000004b947 */ /* 0x000fea0003800000 */
[----:B------:R-:W-:Y:S01]  /*6090*/  BPT.TRAP 0x1 ;  /* 0x000000040000795c */ /* 0x000fe20000300000 */
.L_x_120:
[----:B------:R-:W-:-:S04]  /*60a0*/  ULEA UR4, UR8, UR53, 0x3 ;  /* 0x0000003508047291 */ /* 0x000fc8000f8e183f */
[----:B------:R-:W-:-:S04]  /*60b0*/  UIADD3 UR4, UR4, 0x60, URZ ;  /* 0x0000006004047890 */ /* 0x000fc8000fffe03f */
[----:B------:R-:W-:-:S09]  /*60c0*/  UPRMT UR4, UR52, 0x654, UR4 ;  /* 0x0000065434047896 */ /* 0x000fd20008000004 */
[----:B------:R-:W-:Y:S03]  /*60d0*/  SYNCS.ARRIVE.TRANS64.RED.A1T0 RZ, [UR4], RZ ;  /* 0x000000ffffff79a7 */ /* 0x000fe60008100404 */
.L_x_119:
[----:B------:R-:W-:Y:S05]  /*60e0*/  BSYNC B0 ;  /* 0x0000000000007941 */ /* 0x000fea0003800000 */
.L_x_118:
        /* <DEDUP_REMOVED lines=8> */
.L_x_123:
[----:B------:R-:W-:Y:S01]  /*6170*/  SHF.L.U32 R33, R33, 0x1f, RZ ;  /* 0x0000001f21217819 */ /* 0x000fe200000006ff */
[----:B------:R-:W-:Y:S01]  /*6180*/  BSSY B1, `(.L_x_124) ;  /* 0x0000006000017945 */ /* 0x000fe20003800000 */
[C---:B------:R-:W-:Y:S02]  /*6190*/  LEA R14, R20.reuse, UR53, 0x3 ;  /* 0x00000035140e7c11 */ /* 0x040fe4000f8e18ff */
[----:B------:R-:W-:Y:S02]  /*61a0*/  @!P1 LEA R20, R20, R29, 0xd ;  /* 0x0000001d14149211 */ /* 0x000fe400078e68ff */
[----:B------:R-:W2:Y:S03]  /*61b0*/  SYNCS.PHASECHK.TRANS64.TRYWAIT P3, [R14+URZ+0x40], R33 ;  /* 0x000040210e0075a7 */ /* 0x000ea6000806017f */
[----:B------:R-:W-:Y:S01]  /*61c0*/  @!P1 IMAD R12, R157, 0x2, R20 ;  /* 0x000000029d0c9824 */ /* 0x000fe200078e0214 */
[----:B--2---:R-:W-:Y:S06]  /*61d0*/  @!P3 BRA `(.L_x_125) ;  /* 0x0000003c00fcb947 */ /* 0x004fec0003800000 */
.L_x_238:
[----:B------:R-:W-:Y:S05]  /*61e0*/  BSYNC B1 ;  /* 0x0000000000017941 */ /* 0x000fea0003800000 */
.L_x_124:
[----:B------:R-:W-:Y:S05]  /*61f0*/  @!P1 WARPSYNC.ALL ;  /* 0x0000000000009948 */ /* 0x000fea0003800000 */
[----:B------:R3:W4:Y:S04]  /*6200*/  @!P1 LDSM.16.M88.4 R8, [R20] ;  /* 0x000000001408983b */ /* 0x0007280000000200 */
[----:B------:R3:W1:Y:S02]  /*6210*/  @!P1 LDSM.16.M88.4 R4, [R12] ;  /* 0x000000000c04983b */ /* 0x0006640000000200 */
.L_x_122:
[----:B------:R-:W-:Y:S05]  /*6220*/  BSYNC B0 ;  /* 0x0000000000007941 */ /* 0x000fea0003800000 */
.L_x_121:
[----:B---34-:R-:W-:Y:S02]  /*6230*/  HADD2.F32 R12, -RZ, R8.H0_H0 ;  /* 0x20000008ff0c7230 */ /* 0x018fe40000004100 */
[C-C-:B------:R-:W-:Y:S01]  /*6240*/  FFMA R13, R162.reuse, R136, R23.reuse ;  /* 0x00000088a20d7223 */ /* 0x140fe20000000017 */
[----:B------:R-:W-:Y:S02]  /*6250*/  HADD2.F32 R26, -RZ, R10.H0_H0 ;  /* 0x2000000aff1a7230 */ /* 0x000fe40000004100 */
[C-C-:B------:R-:W-:Y:S01]  /*6260*/  FFMA R137, R162.reuse, R137, R23.reuse ;  /* 0x00000089a2897223 */ /* 0x140fe20000000017 */
[C-C-:B------:R-:W-:Y:S01]  /*6270*/  FFMA R25, R162.reuse, R140, R23.reuse ;  /* 0x0000008ca2197223 */ /* 0x140fe20000000017 */
[C-C-:B------:R-:W-:Y:S01]  /*6280*/  FFMA R141, R162.reuse, R141, R23.reuse ;  /* 0x0000008da28d7223 */ /* 0x140fe20000000017 */
[C-C-:B------:R-:W-:Y:S01]  /*6290*/  FFMA R27, R162.reuse, R144, R23.reuse ;  /* 0x00000090a21b7223 */ /* 0x140fe20000000017 */
[C-C-:B------:R-:W-:Y:S01]  /*62a0*/  FFMA R145, R162.reuse, R145, R23.reuse ;  /* 0x00000091a2917223 */ /* 0x140fe20000000017 */
[C-C-:B------:R-:W-:Y:S01]  /*62b0*/  FFMA R31, R162.reuse, R148, R23.reuse ;  /* 0x00000094a21f7223 */ /* 0x140fe20000000017 */
[----:B------:R-:W-:Y:S01]  /*62c0*/  FFMA R149, R162, R149, R23 ;  /* 0x00000095a2957223 */ /* 0x000fe20000000017 */
[----:B------:R-:W-:-:S02]  /*62d0*/  HADD2.F32 R8, -RZ, R8.H1_H1 ;  /* 0x30000008ff087230 */ /* 0x000fc40000004100 */
[C-C-:B------:R-:W-:Y:S01]  /*62e0*/  FFMA R15, R162.reuse, R138, R21.reuse ;  /* 0x0000008aa20f7223 */ /* 0x140fe20000000015 */
[--C-:B--2---:R-:W-:Y:S02]  /*62f0*/  HADD2.F32 R14, -RZ, R9.reuse.H0_H0 ;  /* 0x20000009ff0e7230 */ /* 0x104fe40000004100 */
[C-C-:B------:R-:W-:Y:S01]  /*6300*/  FFMA R139, R162.reuse, R139, R21.reuse ;  /* 0x0000008ba28b7223 */ /* 0x140fe20000000015 */
[----:B------:R-:W-:Y:S02]  /*6310*/  HADD2.F32 R20, -RZ, R9.H1_H1 ;  /* 0x30000009ff147230 */ /* 0x000fe40000004100 */
[C-C-:B------:R-:W-:Y:S01]  /*6320*/  FFMA R23, R162.reuse, R142, R21.reuse ;  /* 0x0000008ea2177223 */ /* 0x140fe20000000015 */
[----:B------:R-:W-:Y:S02]  /*6330*/  HADD2.F32 R10, -RZ, R10.H1_H1 ;  /* 0x3000000aff0a7230 */ /* 0x000fe40000004100 */
[----:B------:R-:W-:Y:S01]  /*6340*/  FFMA R143, R162, R143, R21 ;  /* 0x0000008fa28f7223 */ /* 0x000fe20000000015 */
[----:B------:R-:W-:-:S02]  /*6350*/  HADD2.F32 R30, -RZ, R11.H0_H0 ;  /* 0x2000000bff1e7230 */ /* 0x000fc40000004100 */
[C-C-:B------:R-:W-:Y:S01]  /*6360*/  FFMA R29, R162.reuse, R146, R21.reuse ;  /* 0x00000092a21d7223 */ /* 0x140fe20000000015 */
[----:B------:R-:W-:Y:S02]  /*6370*/  HADD2.F32 R32, -RZ, R11.H1_H1 ;  /* 0x3000000bff207230 */ /* 0x000fe40000004100 */
[C-C-:B------:R-:W-:Y:S01]  /*6380*/  FFMA R147, R162.reuse, R147, R21.reuse ;  /* 0x00000093a2937223 */ /* 0x140fe20000000015 */
[----:B-1----:R-:W-:Y:S02]  /*6390*/  HADD2.F32 R34, -RZ, R4.H0_H0 ;  /* 0x20000004ff227230 */ /* 0x002fe40000004100 */
[C-C-:B------:R-:W-:Y:S01]  /*63a0*/  FFMA R33, R162.reuse, R150, R21.reuse ;  /* 0x00000096a2217223 */ /* 0x140fe20000000015 */
[----:B------:R-:W-:Y:S02]  /*63b0*/  HADD2.F32 R40, -RZ, R6.H0_H0 ;  /* 0x20000006ff287230 */ /* 0x000fe40000004100 */
[----:B------:R-:W-:Y:S01]  /*63c0*/  FFMA R21, R162, R151, R21 ;  /* 0x00000097a2157223 */ /* 0x000fe20000000015 */
[----:B------:R-:W-:-:S02]  /*63d0*/  HADD2.F32 R4, -RZ, R4.H1_H1 ;  /* 0x30000004ff047230 */ /* 0x000fc40000004100 */
[-C--:B------:R-:W-:Y:S01]  /*63e0*/  FFMA R12, R12, R158.reuse, R13 ;  /* 0x0000009e0c0c7223 */ /* 0x080fe2000000000d */
[--C-:B------:R-:W-:Y:S02]  /*63f0*/  HADD2.F32 R36, -RZ, R5.reuse.H0_H0 ;  /* 0x20000005ff247230 */ /* 0x100fe40000004100 */
[-C--:B------:R-:W-:Y:S01]  /*6400*/  FFMA R137, R8, R158.reuse, R137 ;  /* 0x0000009e08897223 */ /* 0x080fe20000000089 */
[----:B------:R-:W-:Y:S02]  /*6410*/  HADD2.F32 R38, -RZ, R5.H1_H1 ;  /* 0x30000005ff267230 */ /* 0x000fe40000004100 */
[-C--:B------:R-:W-:Y:S01]  /*6420*/  FFMA R14, R14, R158.reuse, R15 ;  /* 0x0000009e0e0e7223 */ /* 0x080fe2000000000f */
[----:B------:R-:W-:Y:S02]  /*6430*/  HADD2.F32 R6, -RZ, R6.H1_H1 ;  /* 0x30000006ff067230 */ /* 0x000fe40000004100 */
[----:B------:R-:W-:Y:S01]  /*6440*/  FFMA R139, R20, R158, R139 ;  /* 0x0000009e148b7223 */ /* 0x000fe2000000008b */
[----:B------:R-:W-:-:S02]  /*6450*/  HADD2.F32 R42, -RZ, R7.H0_H0 ;  /* 0x20000007ff2a7230 */ /* 0x000fc40000004100 */
[-C--:B------:R-:W-:Y:S01]  /*6460*/  FFMA R25, R26, R158.reuse, R25 ;  /* 0x0000009e1a197223 */ /* 0x080fe20000000019 */
[----:B------:R-:W-:Y:S02]  /*6470*/  HADD2.F32 R44, -RZ, R7.H1_H1 ;  /* 0x30000007ff2c7230 */ /* 0x000fe40000004100 */
[-C--:B------:R-:W-:Y:S01]  /*6480*/  FFMA R10, R10, R158.reuse, R141 ;  /* 0x0000009e0a0a7223 */ /* 0x080fe2000000008d */
        /* <DEDUP_REMOVED lines=39> */
.L_x_127:
[----:B------:R-:W-:Y:S05]  /*6700*/  BSYNC B0 ;  /* 0x0000000000007941 */ /* 0x000fea0003800000 */
.L_x_126:
[----:B------:R-:W-:Y:S06]  /*6710*/  BAR.SYNC.DEFER_BLOCKING 0x1, 0x100 ;  /* 0x0044000000007b1d */ /* 0x000fec0000010000 */
[----:B------:R-:W-:Y:S04]  /*6720*/  BSSY B0, `(.L_x_128) ;  /* 0x0000009000007945 */ /* 0x000fe80003800000 */
[----:B------:R-:W-:Y:S05]  /*6730*/  @!P0 BRA `(.L_x_129) ;  /* 0x00000000001c8947 */ /* 0x000fea0003800000 */
[----:B------:R-:W-:-:S13]  /*6740*/  ISETP.NE.AND P0, PT, R163, 0x3, PT ;  /* 0x00000003a300780c */ /* 0x000fda0003f05270 */
[----:B------:R-:W-:Y:S05]  /*6750*/  @!P0 BRA `(.L_x_130) ;  /* 0x0000000000048947 */ /* 0x000fea0003800000 */
[----:B------:R-:W-:Y:S01]  /*6760*/  BPT.TRAP 0x1 ;  /* 0x000000040000795c */ /* 0x000fe20000300000 */
.L_x_130:
[----:B------:R-:W-:-:S04]  /*6770*/  ULEA UR4, UR36, UR53, 0x3 ;  /* 0x0000003524047291 */ /* 0x000fc8000f8e183f */
[----:B------:R-:W-:-:S04]  /*6780*/  UIADD3 UR4, UR4, 0x60, URZ ;  /* 0x0000006004047890 */ /* 0x000fc8000fffe03f */
[----:B------:R-:W-:-:S09]  /*6790*/  UPRMT UR4, UR52, 0x654, UR4 ;  /* 0x0000065434047896 */ /* 0x000fd20008000004 */
[----:B------:R-:W-:Y:S03]  /*67a0*/  SYNCS.ARRIVE.TRANS64.RED.A1T0 RZ, [UR4], RZ ;  /* 0x000000ffffff79a7 */ /* 0x000fe60008100404 */
.L_x_129:
[----:B------:R-:W-:Y:S05]  /*67b0*/  BSYNC B0 ;  /* 0x0000000000007941 */ /* 0x000fea0003800000 */
.L_x_128:
[----:B------:R-:W-:Y:S01]  /*67c0*/  IADD3 R16, P0, R16, UR46, RZ ;  /* 0x0000002e10107c10 */ /* 0x000fe2000ff1e0ff */
[----:B------:R-:W-:Y:S01]  /*67d0*/  ULDC.64 UR4, c[0x0][0x8f8] ;  /* 0x00023e0000047ab9 */ /* 0x000fe20000000a00 */
[----:B------:R-:W-:Y:S01]  /*67e0*/  UIADD3 UR36, UR36, 0x1, URZ ;  /* 0x0000000124247890 */ /* 0x000fe2000fffe03f */
[----:B-1----:R-:W-:Y:S01]  /*67f0*/  PRMT R4, RZ, 0x7610, R4 ;  /* 0x00007610ff047816 */ /* 0x002fe20000000004 */
[----:B------:R-:W-:Y:S01]  /*6800*/  UMOV UR43, 0xffffffff ;  /* 0xffffffff002b7882 */ /* 0x000fe20000000000 */
[----:B------:R-:W-:Y:S01]  /*6810*/  IADD3.X R17, R17, UR39, RZ, P0, !PT ;  /* 0x0000002711117c10 */ /* 0x000fe200087fe4ff */
[----:B------:R-:W-:Y:S01]  /*6820*/  UISETP.NE.AND UP0, UPT, UR36, 0x4, UPT ;  /* 0x000000042400788c */ /* 0x000fe2000bf05270 */
[----:B------:R-:W-:Y:S01]  /*6830*/  ISETP.GE.U32.AND P0, PT, R16, UR4, PT ;  /* 0x0000000410007c0c */ /* 0x000fe2000bf06070 */
[----:B------:R-:W-:Y:S01]  /*6840*/  IMAD.MOV.U32 R156, RZ, RZ, -0x1 ;  /* 0xffffffffff9c7424 */ /* 0x000fe200078e00ff */
[----:B------:R-:W-:Y:S01]  /*6850*/  MOV R155, 0xffffffff ;  /* 0xffffffff009b7802 */ /* 0x000fe20000000f00 */
[----:B------:R-:W-:Y:S01]  /*6860*/  USEL UR36, UR36, URZ, UP0 ;  /* 0x0000003f24247287 */ /* 0x000fe20008000000 */
[----:B------:R-:W-:-:S13]  /*6870*/  ISETP.GE.U32.AND.EX P0, PT, R17, UR5, PT, P0 ;  /* 0x0000000511007c0c */ /* 0x000fda000bf06100 */
[----:B------:R-:W-:Y:S05]  /*6880*/  @P0 BRA `(.L_x_131) ;  /* 0x0000000400600947 */ /* 0x000fea0003800000 */
[----:B------:R-:W1:Y:S01]  /*6890*/  LDC.64 R10, c[0x0][0x8d0] ;  /* 0x00023400ff0a7b82 */ /* 0x000e620000000a00 */
[----:B------:R-:W2:Y:S01]  /*68a0*/  S2R R23, SR_CTAID.X ;  /* 0x0000000000177919 */ /* 0x000ea20000002500 */
[----:B------:R-:W-:Y:S02]  /*68b0*/  IMAD.MOV.U32 R8, RZ, RZ, R16 ;  /* 0x000000ffff087224 */ /* 0x000fe400078e0010 */
[----:B------:R-:W-:-:S04]  /*68c0*/  IMAD.MOV.U32 R9, RZ, RZ, R17 ;  /* 0x000000ffff097224 */ /* 0x000fc800078e0011 */
[----:B------:R-:W3:Y:S08]  /*68d0*/  LDC R12, c[0x0][0x8d8] ;  /* 0x00023600ff0c7b82 */ /* 0x000ef00000000800 */
[----:B------:R-:W4:Y:S01]  /*68e0*/  LDC.64 R20, c[0x0][0x8c8] ;  /* 0x00023200ff147b82 */ /* 0x000f220000000a00 */
[----:B-1----:R-:W-:-:S04]  /*68f0*/  ISETP.NE.U32.AND P0, PT, R10, RZ, PT ;  /* 0x000000ff0a00720c */ /* 0x002fc80003f05070 */
[----:B------:R-:W-:-:S13]  /*6900*/  ISETP.NE.AND.EX P0, PT, R11, RZ, PT, P0 ;  /* 0x000000ff0b00720c */ /* 0x000fda0003f05300 */
[----:B--234-:R-:W-:Y:S05]  /*6910*/  @!P0 BRA `(.L_x_132) ;  /* 0x0000000000288947 */ /* 0x01cfea0003800000 */
[----:B------:R-:W1:Y:S02]  /*6920*/  LDC R5, c[0x0][0x8dc] ;  /* 0x00023700ff057b82 */ /* 0x000e640000000800 */
[----:B-1----:R-:W-:-:S04]  /*6930*/  IADD3 R9, P0, R16, R5, RZ ;  /* 0x0000000510097210 */ /* 0x002fc80007f1e0ff */
        /* <DEDUP_REMOVED lines=8> */
.L_x_132:
[----:B------:R-:W1:Y:S01]  /*69c0*/  S2R R24, SR_CTAID.Y ;  /* 0x0000000000187919 */ /* 0x000e620000002600 */
[-CC-:B------:R-:W-:Y:S01]  /*69d0*/  SHF.R.U64 R31, R8, R12.reuse, R9.reuse ;  /* 0x0000000c081f7219 */ /* 0x180fe20000001209 */
[----:B------:R-:W2:Y:S01]  /*69e0*/  LDC.64 R14, c[0x0][0x8e8] ;  /* 0x00023a00ff0e7b82 */ /* 0x000ea20000000a00 */
[----:B------:R-:W-:Y:S01]  /*69f0*/  SHF.R.U32.HI R4, RZ, R12, R9 ;  /* 0x0000000cff047219 */ /* 0x000fe20000011609 */
[----:B------:R-:W-:Y:S01]  /*6a00*/  ULDC UR4, c[0x0][0x150] ;  /* 0x0000540000047ab9 */ /* 0x000fe20000000800 */
[----:B------:R-:W-:Y:S02]  /*6a10*/  IADD3 R7, P0, RZ, -R31, RZ ;  /* 0x8000001fff077210 */ /* 0x000fe40007f1e0ff */
[----:B------:R-:W-:Y:S02]  /*6a20*/  I2FP.F32.U32 R9, R23 ;  /* 0x0000001700097245 */ /* 0x000fe40000201000 */
[----:B------:R-:W-:Y:S01]  /*6a30*/  IADD3.X R5, RZ, ~R4, RZ, P0, !PT ;  /* 0x80000004ff057210 */ /* 0x000fe200007fe4ff */
[----:B------:R-:W3:Y:S01]  /*6a40*/  LDC R8, c[0x0][0x8c0] ;  /* 0x00023000ff087b82 */ /* 0x000ee20000000800 */
[----:B------:R-:W-:Y:S01]  /*6a50*/  MOV R11, 0xffffffff ;  /* 0xffffffff000b7802 */ /* 0x000fe20000000f00 */
[----:B------:R-:W-:Y:S01]  /*6a60*/  FMUL R9, R9, UR4 ;  /* 0x0000000409097c20 */ /* 0x000fe20008400000 */
[----:B------:R-:W-:Y:S01]  /*6a70*/  ULDC UR4, c[0x0][0x154] ;  /* 0x0000550000047ab9 */ /* 0x000fe20000000800 */
[----:B------:R-:W-:-:S02]  /*6a80*/  IMAD R6, R5, R20, RZ ;  /* 0x0000001405067224 */ /* 0x000fc400078e02ff */
[C---:B------:R-:W-:Y:S02]  /*6a90*/  IMAD.WIDE.U32 R4, R7.reuse, R20, R16 ;  /* 0x0000001407047225 */ /* 0x040fe400078e0010 */
[----:B------:R-:W4:Y:S01]  /*6aa0*/  LDC R20, c[0x0][0x8b0] ;  /* 0x00022c00ff147b82 */ /* 0x000f220000000800 */
[----:B------:R-:W5:Y:S01]  /*6ab0*/  F2I.U32.TRUNC.NTZ R9, R9 ;  /* 0x0000000900097305 */ /* 0x000f62000020f000 */
[----:B------:R-:W-:-:S04]  /*6ac0*/  IMAD R7, R7, R21, R6 ;  /* 0x0000001507077224 */ /* 0x000fc800078e0206 */
[----:B------:R-:W-:Y:S02]  /*6ad0*/  IMAD.IADD R5, R5, 0x1, R7 ;  /* 0x0000000105057824 */ /* 0x000fe400078e0207 */
[----:B------:R-:W4:Y:S01]  /*6ae0*/  LDC R26, c[0x0][0x900] ;  /* 0x00024000ff1a7b82 */ /* 0x000f220000000800 */
[----:B--2---:R-:W-:-:S04]  /*6af0*/  ISETP.NE.U32.AND P0, PT, R14, RZ, PT ;  /* 0x000000ff0e00720c */ /* 0x004fc80003f05070 */
[----:B------:R-:W-:-:S03]  /*6b00*/  ISETP.NE.AND.EX P0, PT, R15, RZ, PT, P0 ;  /* 0x000000ff0f00720c */ /* 0x000fc60003f05300 */
[----:B------:R-:W2:Y:S01]  /*6b10*/  LDC R6, c[0x0][0x144] ;  /* 0x00005100ff067b82 */ /* 0x000ea20000000800 */
[----:B---3--:R-:W-:Y:S01]  /*6b20*/  SHF.R.U64 R12, R4, R8, R5 ;  /* 0x00000008040c7219 */ /* 0x008fe20000001205 */
[----:B-----5:R-:W-:Y:S01]  /*6b30*/  IMAD.MOV R9, RZ, RZ, -R9 ;  /* 0x000000ffff097224 */ /* 0x020fe200078e0a09 */
[----:B-1----:R-:W-:Y:S02]  /*6b40*/  I2FP.F32.U32 R4, R24 ;  /* 0x0000001800047245 */ /* 0x002fe40000201000 */
[----:B------:R-:W-:-:S03]  /*6b50*/  SHF.R.U32.HI R5, RZ, R8, R5 ;  /* 0x00000008ff057219 */ /* 0x000fc60000011605 */
[----:B------:R-:W1:Y:S01]  /*6b60*/  LDC R21, c[0x0][0x148] ;  /* 0x00005200ff157b82 */ /* 0x000e620000000800 */
[----:B------:R-:W-:Y:S01]  /*6b70*/  FMUL R7, R4, UR4 ;  /* 0x0000000404077c20 */ /* 0x000fe20008400000 */
[-CC-:B----4-:R-:W-:Y:S02]  /*6b80*/  SHF.R.U64 R10, R12, R20.reuse, R5.reuse ;  /* 0x000000140c0a7219 */ /* 0x190fe40000001205 */
[----:B------:R-:W-:Y:S02]  /*6b90*/  SHF.R.U32.HI R5, RZ, R20, R5 ;  /* 0x00000014ff057219 */ /* 0x000fe40000011605 */
[----:B------:R3:W4:Y:S02]  /*6ba0*/  F2I.U32.TRUNC.NTZ R20, R7 ;  /* 0x0000000700147305 */ /* 0x000724000020f000 */
[----:B------:R-:W1:Y:S01]  /*6bb0*/  LDC R25, c[0x0][0x8a8] ;  /* 0x00022a00ff197b82 */ /* 0x000e620000000800 */
[-C--:B------:R-:W-:Y:S02]  /*6bc0*/  SHF.R.U64 R13, R10, R26.reuse, R5 ;  /* 0x0000001a0a0d7219 */ /* 0x080fe40000001205 */
[----:B------:R-:W-:-:S02]  /*6bd0*/  SHF.L.U32 R11, R11, R26, RZ ;  /* 0x0000001a0b0b7219 */ /* 0x000fc400000006ff */
[-C--:B------:R-:W-:Y:S01]  /*6be0*/  SHF.R.U32.HI R5, RZ, R26.reuse, R5 ;  /* 0x0000001aff057219 */ /* 0x080fe20000011605 */
[----:B------:R-:W-:Y:S01]  /*6bf0*/  IMAD.MOV.U32 R4, RZ, RZ, R13 ;  /* 0x000000ffff047224 */ /* 0x000fe200078e000d */
[----:B------:R-:W-:Y:S01]  /*6c00*/  SHF.L.U32 R26, R3, R26, RZ ;  /* 0x0000001a031a7219 */ /* 0x000fe200000006ff */
[----:B------:R-:W1:Y:S01]  /*6c10*/  LDC R28, c[0x0][0x8f0] ;  /* 0x00023c00ff1c7b82 */ /* 0x000e620000000800 */
[----:B--2---:R-:W-:Y:S01]  /*6c20*/  IMAD R23, R6, R9, R23 ;  /* 0x0000000906177224 */ /* 0x004fe200078e0217 */
[----:B------:R-:W-:-:S06]  /*6c30*/  LOP3.LUT R27, RZ, R11, RZ, 0x33, !PT ;  /* 0x0000000bff1b7212 */ /* 0x000fcc00078e33ff */
[----:B------:R-:W2:Y:S08]  /*6c40*/  LDC R29, c[0x0][0x8e0] ;  /* 0x00023800ff1d7b82 */ /* 0x000eb00000000800 */
[----:B------:R-:W1:Y:S01]  /*6c50*/  LDC R30, c[0x0][0x8b8] ;  /* 0x00022e00ff1e7b82 */ /* 0x000e620000000800 */
[----:B---34-:R-:W-:Y:S05]  /*6c60*/  @!P0 BRA `(.L_x_133) ;  /* 0x0000000000288947 */ /* 0x018fea0003800000 */
[----:B------:R-:W3:Y:S02]  /*6c70*/  LDC R4, c[0x0][0x8f4] ;  /* 0x00023d00ff047b82 */ /* 0x000ee40000000800 */
[----:B---3--:R-:W-:-:S05]  /*6c80*/  IADD3 R3, P0, R13, R4, RZ ;  /* 0x000000040d037210 */ /* 0x008fca0007f1e0ff */
[----:B------:R-:W-:-:S04]  /*6c90*/  IMAD.X R11, RZ, RZ, R5, P0 ;  /* 0x000000ffff0b7224 */ /* 0x000fc800000e0605 */
[----:B------:R-:W-:-:S04]  /*6ca0*/  IMAD.WIDE.U32 R4, R11, R14, RZ ;  /* 0x0000000e0b047225 */ /* 0x000fc800078e00ff */
[----:B------:R-:W-:-:S04]  /*6cb0*/  IMAD.WIDE.U32 R6, P0, R3, R15, R4 ;  /* 0x0000000f03067225 */ /* 0x000fc80007800004 */
[----:B------:R-:W-:Y:S01]  /*6cc0*/  IMAD.WIDE.U32 R4, R3, R14, RZ ;  /* 0x0000000e03047225 */ /* 0x000fe200078e00ff */
[----:B------:R-:W-:-:S03]  /*6cd0*/  IADD3.X R9, RZ, RZ, RZ, P0, !PT ;  /* 0x000000ffff097210 */ /* 0x000fc600007fe4ff */
[----:B------:R-:W-:Y:S01]  /*6ce0*/  IMAD.MOV.U32 R8, RZ, RZ, R7 ;  /* 0x000000ffff087224 */ /* 0x000fe200078e0007 */
[----:B------:R-:W-:-:S05]  /*6cf0*/  IADD3 RZ, P0, R5, R6, RZ ;  /* 0x0000000605ff7210 */ /* 0x000fca0007f1e0ff */
[----:B------:R-:W-:-:S08]  /*6d00*/  IMAD.WIDE.U32.X R4, R11, R15, R8, P0 ;  /* 0x0000000f0b047225 */ /* 0x000fd000000e0408 */
.L_x_133:
[----:B------:R-:W-:Y:S01]  /*6d10*/  ISETP.NE.AND P0, PT, R2, 0x1, PT ;  /* 0x000000010200780c */ /* 0x000fe20003f05270 */
[----:B------:R-:W-:Y:S01]  /*6d20*/  IMAD.MOV R20, RZ, RZ, -R20 ;  /* 0x000000ffff147224 */ /* 0x000fe200078e0a14 */
[----:B-1----:R-:W-:Y:S02]  /*6d30*/  SHF.R.U64 R3, R4, R28, R5 ;  /* 0x0000001c04037219 */ /* 0x002fe40000001205 */
[----:B------:R-:W-:Y:S02]  /*6d40*/  LOP3.LUT R156, R10, R27, RZ, 0xc0, !PT ;  /* 0x0000001b0a9c7212 */ /* 0x000fe400078ec0ff */
[----:B------:R-:W-:Y:S01]  /*6d50*/  IADD3 R5, R25, -0x1, RZ ;  /* 0xffffffff19057810 */ /* 0x000fe20007ffe0ff */
[----:B------:R-:W-:Y:S01]  /*6d60*/  IMAD.MOV R4, RZ, RZ, -R3 ;  /* 0x000000ffff047224 */ /* 0x000fe200078e0a03 */
[----:B------:R-:W-:Y:S01]  /*6d70*/  R2UR UR43, R31 ;  /* 0x000000001f2b72ca */ /* 0x000fe200000e0000 */
[----:B------:R-:W-:Y:S01]  /*6d80*/  IMAD R156, R26, R3, R156 ;  /* 0x000000031a9c7224 */ /* 0x000fe200078e029c */
[----:B------:R-:W-:Y:S01]  /*6d90*/  LOP3.LUT R12, R12, R5, RZ, 0xc0, !PT ;  /* 0x000000050c0c7212 */ /* 0x000fe200078ec0ff */
[----:B--2---:R-:W-:-:S02]  /*6da0*/  IMAD R3, R4, R29, R13 ;  /* 0x0000001d04037224 */ /* 0x004fc400078e020d */
[----:B------:R-:W-:Y:S02]  /*6db0*/  @P0 IMAD R23, R21, R20, R24 ;  /* 0x0000001415170224 */ /* 0x000fe400078e0218 */
[----:B------:R-:W-:Y:S02]  /*6dc0*/  IMAD R3, R3, R25, R12 ;  /* 0x0000001903037224 */ /* 0x000fe400078e020c */
[----:B------:R-:W-:Y:S02]  /*6dd0*/  IMAD R156, R156, R30, R23 ;  /* 0x0000001e9c9c7224 */ /* 0x000fe400078e0217 */
[----:B------:R-:W-:-:S03]  /*6de0*/  IMAD.MOV.U32 R4, RZ, RZ, 0x1 ;  /* 0x00000001ff047424 */ /* 0x000fc600078e00ff */
[----:B------:R-:W-:Y:S02]  /*6df0*/  SEL R155, R3, R156, !P0 ;  /* 0x0000009c039b7207 */ /* 0x000fe40004000000 */
[----:B------:R-:W-:-:S07]  /*6e00*/  SEL R156, R156, R3, !P0 ;  /* 0x000000039c9c7207 */ /* 0x000fce0004000000 */
.L_x_131:
[----:B------:R-:W-:Y:S01]  /*6e10*/  UIADD3 UR50, UR51, UR50, URZ ;  /* 0x0000003233327290 */ /* 0x000fe2000fffe03f */
[----:B------:R-:W-:Y:S01]  /*6e20*/  LOP3.LUT P0, RZ, R4, 0xff, RZ, 0xc0, !PT ;  /* 0x000000ff04ff7812 */ /* 0x000fe2000780c0ff */
[----:B------:R-:W-:Y:S01]  /*6e30*/  UIADD3 UR44, UR44, 0x8, URZ ;  /* 0x000000082c2c7890 */ /* 0x000fe2000fffe03f */
[----:B------:R-:W-:Y:S01]  /*6e40*/  MOV R158, R0 ;  /* 0x00000000009e7202 */ /* 0x000fe20000000f00 */
[----:B------:R-:W-:Y:S02]  /*6e50*/  USHF.R.U32.HI UR4, URZ, 0x2, UR50 ;  /* 0x000000023f047899 */ /* 0x000fe40008011632 */
[----:B------:R-:W-:Y:S02]  /*6e60*/  UISETP.GT.U32.AND UP0, UPT, UR50, 0x3, UPT ;  /* 0x000000033200788c */ /* 0x000fe4000bf04070 */
[----:B------:R-:W-:Y:S02]  /*6e70*/  ULOP3.LUT UR4, UR4, 0x1, URZ, 0xc0, !UPT ;  /* 0x0000000104047892 */ /* 0x000fe4000f8ec03f */
[----:B------:R-:W-:-:S02]  /*6e80*/  UISETP.LT.U32.AND UP0, UPT, UR51, 0x4, UP0 ;  /* 0x000000043300788c */ /* 0x000fc40008701070 */
[----:B------:R-:W-:Y:S02]  /*6e90*/  UISETP.NE.U32.AND UP1, UPT, UR4, 0x1, UPT ;  /* 0x000000010400788c */ /* 0x000fe4000bf25070 */
[----:B------:R-:W-:Y:S02]  /*6ea0*/  USEL UR5, URZ, 0x1, !UP0 ;  /* 0x000000013f057887 */ /* 0x000fe4000c000000 */
[----:B------:R-:W-:Y:S02]  /*6eb0*/  UISETP.GT.U32.AND UP1, UPT, UR51, 0x3, !UP1 ;  /* 0x000000033300788c */ /* 0x000fe4000cf24070 */
[----:B------:R-:W-:Y:S02]  /*6ec0*/  ULOP3.LUT UR50, UR50, 0x3, URZ, 0xc0, !UPT ;  /* 0x0000000332327892 */ /* 0x000fe4000f8ec03f */
[----:B------:R-:W-:-:S04]  /*6ed0*/  USEL UR4, URZ, 0x1, !UP1 ;  /* 0x000000013f047887 */ /* 0x000fc8000c800000 */
[----:B------:R-:W-:Y:S01]  /*6ee0*/  ULOP3.LUT UR45, UR4, UR45, UR5, 0x96, !UPT ;  /* 0x0000002d042d7292 */ /* 0x000fe2000f8e9605 */
[----:B------:R-:W-:Y:S11]  /*6ef0*/  @P0 BRA `(.L_x_134) ;  /* 0xffffffa8000c0947 */ /* 0x000ff6000383ffff */
[----:B------:R-:W-:-:S13]  /*6f00*/  PLOP3.LUT P0, PT, PT, PT, PT, 0x8, 0x0 ;  /* 0x000000000000781c */ /* 0x000fda0003f0e170 */
.L_x_21:
[----:B------:R-:W-:Y:S05]  /*6f10*/  @P0 BRA `(.L_x_13) ;  /* 0x0000002c00e80947 */ /* 0x000fea0003800000 */
[----:B------:R-:W-:Y:S01]  /*6f20*/  ULDC.64 UR6, c[0x0][0x588] ;  /* 0x0001620000067ab9 */ /* 0x000fe20000000a00 */
[----:B------:R-:W-:Y:S01]  /*6f30*/  ISETP.NE.U32.AND P1, PT, R166, RZ, PT ;  /* 0x000000ffa600720c */ /* 0x000fe20003f25070 */
[----:B------:R-:W-:-:S04]  /*6f40*/  DEPBAR.LE SB0, 0x0 ;  /* 0x000080000000791a */ /* 0x000fc80000000000 */
[----:B------:R-:W-:Y:S01]  /*6f50*/  ISETP.NE.U32.AND P0, PT, RZ, UR6, PT ;  /* 0x00000006ff007c0c */ /* 0x000fe2000bf05070 */
[----:B------:R-:W-:Y:S01]  /*6f60*/  BSSY B0, `(.L_x_135) ;  /* 0x0000015000007945 */ /* 0x000fe20003800000 */
[----:B------:R-:W-:Y:S02]  /*6f70*/  ISETP.NE.AND.EX P1, PT, R167, RZ, PT, P1 ;  /* 0x000000ffa700720c */ /* 0x000fe40003f25310 */
[----:B------:R-:W-:-:S13]  /*6f80*/  ISETP.NE.AND.EX P0, PT, RZ, UR7, PT, P0 ;  /* 0x00000007ff007c0c */ /* 0x000fda000bf05300 */
[----:B------:R-:W-:Y:S05]  /*6f90*/  @P0 BRA P1, `(.L_x_136) ;  /* 0x0000000000440947 */ /* 0x000fea0000800000 */
[----:B------:R-:W-:-:S04]  /*6fa0*/  ISETP.NE.U32.AND P0, PT, R166, RZ, PT ;  /* 0x000000ffa600720c */ /* 0x000fc80003f05070 */
[----:B------:R-:W-:-:S13]  /*6fb0*/  ISETP.NE.AND.EX P0, PT, R167, RZ, PT, P0 ;  /* 0x000000ffa700720c */ /* 0x000fda0003f05300 */
[----:B------:R-:W-:Y:S05]  /*6fc0*/  @!P0 BRA `(.L_x_137) ;  /* 0x00000000002c8947 */ /* 0x000fea0003800000 */
[----:B------:R-:W-:-:S13]  /*6fd0*/  LOP3.LUT P0, RZ, R154, 0xff, RZ, 0xc0, !PT ;  /* 0x000000ff9aff7812 */ /* 0x000fda000780c0ff */
[----:B------:R-:W-:Y:S05]  /*6fe0*/  @!P0 BRA `(.L_x_138) ;  /* 0x0000000000108947 */ /* 0x000fea0003800000 */
[----:B-----5:R-:W-:-:S13]  /*6ff0*/  FSETP.NEU.AND P0, PT, R164, RZ, PT ;  /* 0x000000ffa400720b */ /* 0x020fda0003f0d000 */
[----:B------:R-:W-:Y:S05]  /*7000*/  @!P0 BREAK B0 ;  /* 0x0000000000008942 */ /* 0x000fea0003800000 */
[----:B------:R-:W-:Y:S05]  /*7010*/  @P0 BRA `(.L_x_136) ;  /* 0x0000000000240947 */ /* 0x000fea0003800000 */
[----:B------:R-:W-:Y:S05]  /*7020*/  BRA `(.L_x_13) ;  /* 0x0000002c00a47947 */ /* 0x000fea0003800000 */
.L_x_138:
[----:B------:R-:W-:-:S04]  /*7030*/  ISETP.NE.U32.AND P0, PT, RZ, UR6, PT ;  /* 0x00000006ff007c0c */ /* 0x000fc8000bf05070 */
[----:B------:R-:W-:-:S13]  /*7040*/  ISETP.NE.AND.EX P0, PT, RZ, UR7, PT, P0 ;  /* 0x00000007ff007c0c */ /* 0x000fda000bf05300 */
[----:B------:R-:W-:Y:S05]  /*7050*/  @!P0 BREAK B0 ;  /* 0x0000000000008942 */ /* 0x000fea0003800000 */
[----:B------:R-:W-:Y:S05]  /*7060*/  @P0 BRA `(.L_x_136) ;  /* 0x0000000000100947 */ /* 0x000fea0003800000 */
[----:B------:R-:W-:Y:S05]  /*7070*/  BRA `(.L_x_13) ;  /* 0x0000002c00907947 */ /* 0x000fea0003800000 */
.L_x_137:
[----:B-----5:R-:W-:-:S13]  /*7080*/  FSETP.NEU.AND P0, PT, R164, RZ, PT ;  /* 0x000000ffa400720b */ /* 0x020fda0003f0d000 */
[----:B------:R-:W-:Y:S05]  /*7090*/  @!P0 BREAK B0 ;  /* 0x0000000000008942 */ /* 0x000fea0003800000 */
[----:B------:R-:W-:Y:S05]  /*70a0*/  @!P0 BRA `(.L_x_13) ;  /* 0x0000002c00848947 */ /* 0x000fea0003800000 */
.L_x_136:
[----:B-1----:R-:W-:Y:S05]  /*70b0*/  BSYNC B0 ;  /* 0x0000000000007941 */ /* 0x002fea0003800000 */
.L_x_135:
[----:B------:R-:W-:-:S04]  /*70c0*/  LOP3.LUT R19, R19, 0x1, RZ, 0xfc, !PT ;  /* 0x0000000113137812 */ /* 0x000fc800078efcff */
[----:B------:R-:W-:-:S13]  /*70d0*/  ISETP.NE.AND P0, PT, R19, 0x3, PT ;  /* 0x000000031300780c */ /* 0x000fda0003f05270 */
[----:B------:R-:W-:Y:S05]  /*70e0*/  @!P0 BRA `(.L_x_139) ;  /* 0x0000000000048947 */ /* 0x000fea0003800000 */
[----:B------:R-:W-:Y:S01]  /*70f0*/  BPT.TRAP 0x1 ;  /* 0x000000040000795c */ /* 0x000fe20000300000 */
.L_x_139:
[----:B------:R-:W1:Y:S01]  /*7100*/  S2UR UR5, SR_CgaCtaId ;  /* 0x00000000000579c3 */ /* 0x000e620000008800 */
[----:B------:R-:W-:Y:S02]  /*7110*/  UMOV UR4, 0x400 ;  /* 0x0000040000047882 */ /* 0x000fe40000000000 */
[----:B-1----:R-:W-:-:S04]  /*7120*/  ULEA UR4, UR5, UR4, 0x18 ;  /* 0x0000000405047291 */ /* 0x002fc8000f8ec03f */
[----:B------:R-:W-:-:S04]  /*7130*/  ULEA UR4, UR36, UR4, 0x3 ;  /* 0x0000000424047291 */ /* 0x000fc8000f8e183f */
[----:B------:R-:W-:-:S04]  /*7140*/  UIADD3 UR4, UR4, 0x60, URZ ;  /* 0x0000006004047890 */ /* 0x000fc8000fffe03f */
[----:B------:R-:W-:-:S09]  /*7150*/  UPRMT UR4, UR5, 0x654, UR4 ;  /* 0x0000065405047896 */ /* 0x000fd20008000004 */
[----:B------:R-:W-:Y:S01]  /*7160*/  SYNCS.ARRIVE.TRANS64.RED.A1T0 RZ, [UR4], RZ ;  /* 0x000000ffffff79a7 */ /* 0x000fe20008100404 */
[----:B------:R-:W-:Y:S05]  /*7170*/  BRA `(.L_x_13) ;  /* 0x0000002c00507947 */ /* 0x000fea0003800000 */
.L_x_12:
[----:B------:R-:W-:Y:S01]  /*7180*/  ULDC.64 UR4, c[0x0][0x8f8] ;  /* 0x00023e0000047ab9 */ /* 0x000fe20000000a00 */
[----:B------:R-:W-:Y:S01]  /*7190*/  PRMT R10, RZ, 0x7610, R10 ;  /* 0x00007610ff0a7816 */ /* 0x000fe2000000000a */
[----:B------:R-:W-:Y:S01]  /*71a0*/  IMAD.MOV.U32 R21, RZ, RZ, -0x1 ;  /* 0xffffffffff157424 */ /* 0x000fe200078e00ff */
[----:B------:R-:W-:Y:S01]  /*71b0*/  ISETP.GE.U32.AND P0, PT, R16, UR4, PT ;  /* 0x0000000410007c0c */ /* 0x000fe2000bf06070 */
[----:B------:R-:W-:Y:S01]  /*71c0*/  IMAD.MOV.U32 R20, RZ, RZ, -0x1 ;  /* 0xffffffffff147424 */ /* 0x000fe200078e00ff */
[----:B------:R-:W-:Y:S02]  /*71d0*/  MOV R13, 0xffffffff ;  /* 0xffffffff000d7802 */ /* 0x000fe40000000f00 */
[----:B------:R-:W-:-:S13]  /*71e0*/  ISETP.GE.U32.AND.EX P0, PT, R17, UR5, PT, P0 ;  /* 0x0000000511007c0c */ /* 0x000fda000bf06100 */
        /* <DEDUP_REMOVED lines=19> */
.L_x_141:
[----:B------:R-:W2:Y:S01]  /*7320*/  LDC.64 R30, c[0x0][0x8e8] ;  /* 0x00023a00ff1e7b82 */ /* 0x000ea20000000a00 */
[-CC-:B------:R-:W-:Y:S01]  /*7330*/  SHF.R.U64 R24, R14, R26.reuse, R15.reuse ;  /* 0x0000001a0e187219 */ /* 0x180fe2000000120f */
[----:B------:R-:W-:Y:S01]  /*7340*/  ULDC UR4, c[0x0][0x900] ;  /* 0x0002400000047ab9 */ /* 0x000fe20000000800 */
[----:B------:R-:W-:Y:S02]  /*7350*/  SHF.R.U32.HI R10, RZ, R26, R15 ;  /* 0x0000001aff0a7219 */ /* 0x000fe4000001160f */
        /* <DEDUP_REMOVED lines=35> */
.L_x_142:
[----:B------:R-:W-:Y:S01]  /*7590*/  ISETP.NE.AND P0, PT, R2, 0x1, PT ;  /* 0x000000010200780c */ /* 0x000fe20003f05270 */
[----:B------:R-:W-:Y:S01]  /*75a0*/  USHF.L.U32 UR4, UR38, UR4, URZ ;  /* 0x0000000426047299 */ /* 0x000fe2000800063f */
[----:B--2---:R-:W-:Y:S01]  /*75b0*/  SHF.R.U64 R10, R10, R28, R11 ;  /* 0x0000001c0a0a7219 */ /* 0x004fe2000000120b */
[----:B------:R-:W-:Y:S01]  /*75c0*/  VIADD R21, R27, 0xffffffff ;  /* 0xffffffff1b157836 */ /* 0x000fe20000000000 */
[----:B------:R-:W-:Y:S01]  /*75d0*/  LOP3.LUT R7, R25, R32, RZ, 0xc0, !PT ;  /* 0x0000002019077212 */ /* 0x000fe200078ec0ff */
[----:B------:R-:W-:Y:S02]  /*75e0*/  IMAD.MOV.U32 R13, RZ, RZ, R24 ;  /* 0x000000ffff0d7224 */ /* 0x000fe400078e0018 */
[----:B------:R-:W-:Y:S01]  /*75f0*/  IMAD.MOV R11, RZ, RZ, -R10 ;  /* 0x000000ffff0b7224 */ /* 0x000fe200078e0a0a */
[----:B------:R-:W-:Y:S01]  /*7600*/  LOP3.LUT R21, R20, R21, RZ, 0xc0, !PT ;  /* 0x0000001514157212 */ /* 0x000fe200078ec0ff */
[----:B------:R-:W-:Y:S01]  /*7610*/  IMAD R7, R10, UR4, R7 ;  /* 0x000000040a077c24 */ /* 0x000fe2000f8e0207 */
[----:B------:R-:W-:-:S03]  /*7620*/  MOV R10, 0x1 ;  /* 0x00000001000a7802 */ /* 0x000fc60000000f00 */
[----:B------:R-:W-:Y:S02]  /*7630*/  @P0 IMAD R8, R9, R23, R6 ;  /* 0x0000001709080224 */ /* 0x000fe400078e0206 */
[----:B---3--:R-:W-:Y:S02]  /*7640*/  IMAD R6, R11, R29, R26 ;  /* 0x0000001d0b067224 */ /* 0x008fe400078e021a */
[----:B----4-:R-:W-:Y:S02]  /*7650*/  IMAD R8, R7, R33, R8 ;  /* 0x0000002107087224 */ /* 0x010fe400078e0208 */
[----:B------:R-:W-:-:S05]  /*7660*/  IMAD R21, R6, R27, R21 ;  /* 0x0000001b06157224 */ /* 0x000fca00078e0215 */
[----:B------:R-:W-:Y:S02]  /*7670*/  SEL R20, R21, R8, !P0 ;  /* 0x0000000815147207 */ /* 0x000fe40004000000 */
[----:B------:R-:W-:-:S07]  /*7680*/  SEL R21, R8, R21, !P0 ;  /* 0x0000001508157207 */ /* 0x000fce0004000000 */
.L_x_140:
[----:B------:R-:W-:-:S08]  /*7690*/  NOP ;  /* 0x0000000000007918 */ /* 0x000fd00000000000 */
[----:B------:R-:W2:-:S00]  /*76a0*/  USETMAXREG.DEALLOC.CTAPOOL 0x28 ;  /* 0x00000028000079c8 */ /* 0x000e8000080e0500 */
[----:B--2---:R-:W-:-:S13]  /*76b0*/  ISETP.NE.AND P0, PT, R0, 0x1, PT ;  /* 0x000000010000780c */ /* 0x004fda0003f05270 */
[----:B------:R-:W-:Y:S05]  /*76c0*/  @!P0 BRA `(.L_x_13) ;  /* 0x0000002400fc8947 */ /* 0x000fea0003800000 */
[----:B------:R-:W-:Y:S05]  /*76d0*/  @!P4 BRA `(.L_x_143) ;  /* 0x000000180018c947 */ /* 0x000fea0003800000 */
[----:B------:R-:W-:-:S04]  /*76e0*/  PRMT R3, R3, 0x9910, RZ ;  /* 0x0000991003037816 */ /* 0x000fc800000000ff */
[----:B------:R-:W-:-:S04]  /*76f0*/  ISETP.NE.AND P0, PT, R3, RZ, PT ;  /* 0x000000ff0300720c */ /* 0x000fc80003f05270 */
[----:B------:R-:W-:-:S13]  /*7700*/  ISETP.NE.OR P0, PT, R0, 0x2, !P0 ;  /* 0x000000020000780c */ /* 0x000fda0004705670 */
[----:B------:R-:W-:Y:S05]  /*7710*/  @P0 BRA `(.L_x_13) ;  /* 0x0000002400e80947 */ /* 0x000fea0003800000 */
[----:B------:R-:W-:-:S13]  /*7720*/  LOP3.LUT P1, RZ, R10, 0xff, RZ, 0xc0, !PT ;  /* 0x000000ff0aff7812 */ /* 0x000fda000782c0ff */
[----:B------:R-:W-:Y:S05]  /*7730*/  @!P1 BRA `(.L_x_144) ;  /* 0x0000000000189947 */ /* 0x000fea0003800000 */
[----:B------:R-:W-:Y:S01]  /*7740*/  UMOV UR4, 0x400 ;  /* 0x0000040000047882 */ /* 0x000fe20000000000 */
[----:B------:R-:W-:Y:S01]  /*7750*/  IMAD.MOV.U32 R0, RZ, RZ, RZ ;  /* 0x000000ffff007224 */ /* 0x000fe200078e00ff */
[----:B-1----:R-:W-:-:S04]  /*7760*/  ULEA UR4, UR37, UR4, 0x18 ;  /* 0x0000000425047291 */ /* 0x002fc8000f8ec03f */
[----:B------:R-:W-:-:S05]  /*7770*/  SHF.L.U32 R0, R0, 0x1f, RZ ;  /* 0x0000001f00007819 */ /* 0x000fca00000006ff */
[----:B------:R-:W1:Y:S02]  /*7780*/  SYNCS.PHASECHK.TRANS64.TRYWAIT P0, [UR4+0x88], R0 ;  /* 0x00008800ff0075a7 */ /* 0x000e640008000144 */
[----:B-1----:R-:W-:Y:S05]  /*7790*/  @!P0 BRA `(.L_x_145) ;  /* 0x0000002800a08947 */ /* 0x002fea0003800000 */
.L_x_144:
[----:B------:R-:W-:Y:S01]  /*77a0*/  PRMT R8, RZ, 0x7610, R8 ;  /* 0x00007610ff087816 */ /* 0x000fe20000000008 */
[----:B------:R-:W-:Y:S06]  /*77b0*/  @P2 BRA `(.L_x_146) ;  /* 0x0000000000242947 */ /* 0x000fec0003800000 */
[----:B------:R-:W-:Y:S02]  /*77c0*/  ULDC.64 UR4, c[0x0][0x588] ;  /* 0x0001620000047ab9 */ /* 0x000fe40000000a00 */
[----:B------:R-:W-:-:S04]  /*77d0*/  ISETP.NE.U32.AND P0, PT, RZ, UR4, PT ;  /* 0x00000004ff007c0c */ /* 0x000fc8000bf05070 */
[----:B------:R-:W-:-:S13]  /*77e0*/  ISETP.NE.AND.EX P0, PT, RZ, UR5, PT, P0 ;  /* 0x00000005ff007c0c */ /* 0x000fda000bf05300 */
[----:B------:R-:W-:Y:S05]  /*77f0*/  @!P0 BRA `(.L_x_147) ;  /* 0x00000000000c8947 */ /* 0x000fea0003800000 */
[----:B------:R2:W5:Y:S01]  /*7800*/  LDG.E R12, desc[UR48][R4.64] ;  /* 0x00000030040c7981 */ /* 0x000562000c1e1900 */
[----:B------:R-:W-:Y:S01]  /*7810*/  MOV R8, 0x1 ;  /* 0x0000000100087802 */ /* 0x000fe20000000f00 */
[----:B------:R-:W-:Y:S06]  /*7820*/  BRA `(.L_x_146) ;  /* 0x0000000000087947 */ /* 0x000fec0003800000 */
.L_x_147:
[----:B------:R-:W3:Y:S01]  /*7830*/  LDC R12, c[0x0][0x580] ;  /* 0x00016000ff0c7b82 */ /* 0x000ee20000000800 */
[----:B------:R-:W-:-:S07]  /*7840*/  IMAD.MOV.U32 R8, RZ, RZ, 0x1 ;  /* 0x00000001ff087424 */ /* 0x000fce00078e00ff */
.L_x_146:
[----:B------:R-:W-:Y:S05]  /*7850*/  @!P1 BRA `(.L_x_148) ;  /* 0x0000001400409947 */ /* 0x000fea0003800000 */
[----:B-1----:R-:W1:Y:S01]  /*7860*/  LDC R3, c[0x0][0x8a8] ;  /* 0x00022a00ff037b82 */ /* 0x002e620000000800 */
[----:B------:R-:W-:Y:S01]  /*7870*/  IMAD.MOV.U32 R0, RZ, RZ, -0x1 ;  /* 0xffffffffff007424 */ /* 0x000fe200078e00ff */
[----:B------:R-:W-:Y:S01]  /*7880*/  ULDC UR4, c[0x0][0x900] ;  /* 0x0002400000047ab9 */ /* 0x000fe20000000800 */
[----:B------:R-:W-:Y:S01]  /*7890*/  LOP3.LUT R9, R19, 0x2, RZ, 0xfc, !PT ;  /* 0x0000000213097812 */ /* 0x000fe200078efcff */
[----:B------:R-:W-:Y:S02]  /*78a0*/  USHF.L.U32 UR21, UR38, UR4, URZ ;  /* 0x0000000426157299 */ /* 0x000fe4000800063f */
[----:B------:R-:W-:Y:S01]  /*78b0*/  SHF.L.U32 R0, R0, UR4, RZ ;  /* 0x0000000400007c19 */ /* 0x000fe200080006ff */
[----:B------:R-:W-:Y:S01]  /*78c0*/  ULDC.64 UR22, c[0x0][0x198] ;  /* 0x0000660000167ab9 */ /* 0x000fe20000000a00 */
[----:B------:R-:W-:Y:S01]  /*78d0*/  ULDC.64 UR4, c[0x0][0x588] ;  /* 0x0001620000047ab9 */ /* 0x000fe20000000a00 */
[----:B------:R-:W-:Y:S01]  /*78e0*/  ULDC.64 UR6, c[0x0][0x8f8] ;  /* 0x00023e0000067ab9 */ /* 0x000fe20000000a00 */
[----:B------:R-:W-:Y:S01]  /*78f0*/  LOP3.LUT R0, RZ, R0, RZ, 0x33, !PT ;  /* 0x00000000ff007212 */ /* 0x000fe200078e33ff */
[----:B------:R-:W-:Y:S01]  /*7900*/  ULDC.64 UR14, c[0x0][0x590] ;  /* 0x00016400000e7ab9 */ /* 0x000fe20000000a00 */
[----:B-1----:R-:W-:-:S07]  /*7910*/  IADD3 R3, R3, -0x1, RZ ;  /* 0xffffffff03037810 */ /* 0x002fce0007ffe0ff */
.L_x_204:
[----:B------:R-:W-:Y:S02]  /*7920*/  ISETP.NE.U32.AND P0, PT, RZ, UR14, PT ;  /* 0x0000000eff007c0c */ /* 0x000fe4000bf05070 */
[----:B------:R-:W-:Y:S02]  /*7930*/  R2UR UR43, R21 ;  /* 0x00000000152b72ca */ /* 0x000fe400000e0000 */
[----:B------:R-:W-:Y:S02]  /*7940*/  R2UR UR42, R20 ;  /* 0x00000000142a72ca */ /* 0x000fe400000e0000 */
[----:B------:R-:W-:-:S09]  /*7950*/  ISETP.NE.AND.EX P0, PT, RZ, UR15, PT, P0 ;  /* 0x0000000fff007c0c */ /* 0x000fd2000bf05300 */
[----:B------:R-:W-:Y:S02]  /*7960*/  USHF.L.U32 UR43, UR43, 0x7, URZ ;  /* 0x000000072b2b7899 */ /* 0x000fe4000800063f */
[----:B------:R-:W-:Y:S02]  /*7970*/  USHF.L.U32 UR42, UR42, 0x8, URZ ;  /* 0x000000082a2a7899 */ /* 0x000fe4000800063f */
[----:B---34-:R-:W-:Y:S10]  /*7980*/  @!P0 BRA `(.L_x_149) ;  /* 0x00000000002c8947 */ /* 0x018ff40003800000 */
[----:B------:R-:W-:-:S04]  /*7990*/  ISETP.NE.U32.AND P1, PT, RZ, UR4, PT ;  /* 0x00000004ff007c0c */ /* 0x000fc8000bf25070 */
[----:B------:R-:W-:-:S13]  /*79a0*/  ISETP.NE.AND.EX P1, PT, RZ, UR5, PT, P1 ;  /* 0x00000005ff007c0c */ /* 0x000fda000bf25310 */
[----:B------:R-:W-:Y:S05]  /*79b0*/  @!P1 BRA `(.L_x_150) ;  /* 0x0000000000189947 */ /* 0x000fea0003800000 */
[----:B--2---:R-:W1:Y:S01]  /*79c0*/  LDC.64 R4, c[0x0][0x588] ;  /* 0x00016200ff047b82 */ /* 0x004e620000000a00 */
[----:B------:R-:W-:-:S04]  /*79d0*/  IMAD R7, R13, UR14, RZ ;  /* 0x0000000e0d077c24 */ /* 0x000fc8000f8e02ff */
[----:B-1----:R-:W-:-:S05]  /*79e0*/  IMAD.WIDE R4, R7, 0x4, R4 ;  /* 0x0000000407047825 */ /* 0x002fca00078e0204 */
[----:B---3-5:R1:W5:Y:S01]  /*79f0*/  LDG.E R12, desc[UR48][R4.64] ;  /* 0x00000030040c7981 */ /* 0x028362000c1e1900 */
[----:B------:R-:W-:Y:S01]  /*7a00*/  IMAD.MOV.U32 R8, RZ, RZ, 0x1 ;  /* 0x00000001ff087424 */ /* 0x000fe200078e00ff */
[----:B------:R-:W-:Y:S06]  /*7a10*/  BRA `(.L_x_149) ;  /* 0x0000000000087947 */ /* 0x000fec0003800000 */
.L_x_150:
[----:B---3-5:R-:W4:Y:S01]  /*7a20*/  LDC R12, c[0x0][0x580] ;  /* 0x00016000ff0c7b82 */ /* 0x028f220000000800 */
[----:B------:R-:W-:-:S07]  /*7a30*/  IMAD.MOV.U32 R8, RZ, RZ, 0x1 ;  /* 0x00000001ff087424 */ /* 0x000fce00078e00ff */
.L_x_149:
[----:B------:R-:W-:Y:S05]  /*7a40*/  @!P0 BRA `(.L_x_151) ;  /* 0x00000000001c8947 */ /* 0x000fea0003800000 */
[----:B------:R-:W-:-:S13]  /*7a50*/  LOP3.LUT P2, RZ, R8, 0xff, RZ, 0xc0, !PT ;  /* 0x000000ff08ff7812 */ /* 0x000fda000784c0ff */
[----:B-12---:R-:W1:Y:S02]  /*7a60*/  @!P2 LDC.64 R4, c[0x0][0x588] ;  /* 0x00016200ff04ab82 */ /* 0x006e640000000a00 */
[----:B-1----:R-:W-:-:S04]  /*7a70*/  @!P2 ISETP.NE.U32.AND P0, PT, R4, RZ, PT ;  /* 0x000000ff0400a20c */ /* 0x002fc80003f05070 */
[----:B------:R-:W-:Y:S02]  /*7a80*/  @!P2 ISETP.NE.AND.EX P1, PT, R5, RZ, PT, P0 ;  /* 0x000000ff0500a20c */ /* 0x000fe40003f25300 */
[----:B---345:R-:W-:Y:S02]  /*7a90*/  @P2 FSETP.EQ.AND P0, PT, R12, RZ, PT ;  /* 0x000000ff0c00220b */ /* 0x038fe40003f02000 */
[----:B------:R-:W-:Y:S01]  /*7aa0*/  @!P2 PLOP3.LUT P0, PT, P1, PT, PT, 0x8, 0x0 ;  /* 0x000000000000a81c */ /* 0x000fe20000f0e170 */
[----:B------:R-:W-:-:S12]  /*7ab0*/  BRA `(.L_x_152) ;  /* 0x0000000000047947 */ /* 0x000fd80003800000 */
.L_x_151:
[----:B---345:R-:W-:-:S13]  /*7ac0*/  FSETP.EQ.AND P0, PT, R12, RZ, PT ;  /* 0x000000ff0c00720b */ /* 0x038fda0003f02000 */
.L_x_152:
[----:B------:R-:W-:Y:S02]  /*7ad0*/  ISETP.NE.AND P2, PT, R9, 0x3, PT ;  /* 0x000000030900780c */ /* 0x000fe40003f45270 */
[----:B------:R-:W-:-:S04]  /*7ae0*/  ELECT P1, URZ, PT ;  /* 0x00000000003f782f */ /* 0x000fc80003820000 */
[----:B------:R-:W-:-:S07]  /*7af0*/  PLOP3.LUT P0, PT, P1, P0, PT, 0x20, 0x0 ;  /* 0x000000000000781c */ /* 0x000fce0000f00470 */
[----:B------:R-:W-:Y:S06]  /*7b00*/  @!P2 BRA `(.L_x_153) ;  /* 0x000000000004a947 */ /* 0x000fec0003800000 */
[----:B------:R-:W-:Y:S01]  /*7b10*/  BPT.TRAP 0x1 ;  /* 0x000000040000795c */ /* 0x000fe20000300000 */
.L_x_153:
[----:B------:R-:W3:Y:S01]  /*7b20*/  S2UR UR37, SR_CgaCtaId ;  /* 0x00000000002579c3 */ /* 0x000ee20000008800 */
[----:B------:R-:W-:Y:S01]  /*7b30*/  UMOV UR13, 0x400 ;  /* 0x00000400000d7882 */ /* 0x000fe20000000000 */
[----:B-12---:R-:W-:-:S04]  /*7b40*/  MOV R4, 0x1 ;  /* 0x0000000100047802 */ /* 0x006fc80000000f00 */
[----:B------:R-:W-:Y:S01]  /*7b50*/  SHF.L.U32 R4, R4, 0x1f, RZ ;  /* 0x0000001f04047819 */ /* 0x000fe200000006ff */
[----:B---3--:R-:W-:-:S09]  /*7b60*/  ULEA UR13, UR37, UR13, 0x18 ;  /* 0x0000000d250d7291 */ /* 0x008fd2000f8ec03f */
[----:B------:R-:W1:Y:S02]  /*7b70*/  SYNCS.PHASECHK.TRANS64.TRYWAIT P1, [UR13+0x60], R4 ;  /* 0x00006004ff0075a7 */ /* 0x000e64000802014d */
[----:B-1----:R-:W-:Y:S05]  /*7b80*/  @!P1 BRA `(.L_x_154) ;  /* 0x0000002400bc9947 */ /* 0x002fea0003800000 */
.L_x_239:
[----:B------:R-:W-:Y:S04]  /*7b90*/  BSSY B0, `(.L_x_155) ;  /* 0x000000e000007945 */ /* 0x000fe80003800000 */
[----:B------:R-:W-:Y:S05]  /*7ba0*/  @!P0 BRA `(.L_x_156) ;  /* 0x0000000000308947 */ /* 0x000fea0003800000 */
[----:B------:R-:W-:Y:S01]  /*7bb0*/  R2UR UR44, R13 ;  /* 0x000000000d2c72ca */ /* 0x000fe200000e0000 */
[----:B------:R-:W-:Y:S02]  /*7bc0*/  UIADD3 UR8, UP0, UR22, 0x3f0, URZ ;  /* 0x000003f016087890 */ /* 0x000fe4000ff1e03f */
[----:B------:R-:W-:Y:S02]  /*7bd0*/  UIADD3 UR40, UR13, 0x200, URZ ;  /* 0x000002000d287890 */ /* 0x000fe4000fffe03f */
[----:B------:R-:W-:Y:S02]  /*7be0*/  UIADD3 UR41, UR13, 0x40, URZ ;  /* 0x000000400d297890 */ /* 0x000fe4000fffe03f */
[----:B------:R-:W-:Y:S01]  /*7bf0*/  UIADD3.X UR9, URZ, UR23, URZ, UP0, !UPT ;  /* 0x000000173f097290 */ /* 0x000fe200087fe43f */
[----:B------:R-:W-:Y:S01]  /*7c00*/  UMOV UR10, 0x0 ;  /* 0x00000000000a7882 */ /* 0x000fe20000000000 */
[----:B------:R-:W-:-:S07]  /*7c10*/  UMOV UR11, 0x10000000 ;  /* 0x10000000000b7882 */ /* 0x000fce0000000000 */
[----:B------:R2:W-:Y:S02]  /*7c20*/  UTMALDG.3D [UR40], [UR8], desc[UR10] ;  /* 0x00000a28080075b4 */ /* 0x0005e40008011000 */
[----:B--2---:R-:W-:Y:S05]  /*7c30*/  @!P2 BRA `(.L_x_157) ;  /* 0x000000000004a947 */ /* 0x004fea0003800000 */
[----:B------:R-:W-:Y:S01]  /*7c40*/  BPT.TRAP 0x1 ;  /* 0x000000040000795c */ /* 0x000fe20000300000 */
.L_x_157:
[----:B-1----:R-:W1:Y:S02]  /*7c50*/  LDC R5, c[0x0][0x800] ;  /* 0x00020000ff057b82 */ /* 0x002e640000000800 */
[----:B-1----:R2:W-:Y:S02]  /*7c60*/  SYNCS.ARRIVE.TRANS64.RED.A0TR RZ, [UR13+0x40], R5 ;  /* 0x00004005ffff79a7 */ /* 0x0025e4000830040d */
.L_x_156:
[----:B------:R-:W-:Y:S05]  /*7c70*/  BSYNC B0 ;  /* 0x0000000000007941 */ /* 0x000fea0003800000 */
.L_x_155:
[----:B------:R-:W-:Y:S05]  /*7c80*/  @!P2 BRA `(.L_x_158) ;  /* 0x000000000004a947 */ /* 0x000fea0003800000 */
[----:B------:R-:W-:Y:S01]  /*7c90*/  BPT.TRAP 0x1 ;  /* 0x000000040000795c */ /* 0x000fe20000300000 */
.L_x_158:
[----:B------:R-:W-:-:S04]  /*7ca0*/  UIADD3 UR33, UR13, 0x40, URZ ;  /* 0x000000400d217890 */ /* 0x000fc8000fffe03f */
[----:B------:R-:W-:-:S09]  /*7cb0*/  UPRMT UR16, UR37, 0x654, UR33 ;  /* 0x0000065425107896 */ /* 0x000fd20008000021 */
[----:B------:R-:W-:Y:S01]  /*7cc0*/  SYNCS.ARRIVE.TRANS64.RED.A1T0 RZ, [UR16], RZ ;  /* 0x000000ffffff79a7 */ /* 0x000fe20008100410 */
[----:B------:R-:W-:Y:S05]  /*7cd0*/  @!P2 BRA `(.L_x_159) ;  /* 0x000000000004a947 */ /* 0x000fea0003800000 */
[----:B------:R-:W-:Y:S01]  /*7ce0*/  BPT.TRAP 0x1 ;  /* 0x000000040000795c */ /* 0x000fe20000300000 */
.L_x_159:
[----:B------:R-:W3:Y:S02]  /*7cf0*/  SYNCS.PHASECHK.TRANS64.TRYWAIT P1, [UR13+0x68], R4 ;  /* 0x00006804ff0075a7 */ /* 0x000ee4000802014d */
[----:B---3--:R-:W-:Y:S05]  /*7d00*/  @!P1 BRA `(.L_x_160) ;  /* 0x0000002400749947 */ /* 0x008fea0003800000 */
.L_x_240:
[----:B------:R-:W-:Y:S04]  /*7d10*/  BSSY B0, `(.L_x_161) ;  /* 0x0000010000007945 */ /* 0x000fe80003800000 */
[----:B------:R-:W-:Y:S05]  /*7d20*/  @!P0 BRA `(.L_x_162) ;  /* 0x0000000000388947 */ /* 0x000fea0003800000 */
[----:B------:R-:W-:Y:S01]  /*7d30*/  UIADD3 UR18, UP0, UR22, 0x3f0, URZ ;  /* 0x000003f016127890 */ /* 0x000fe2000ff1e03f */
[----:B------:R-:W-:Y:S01]  /*7d40*/  R2UR UR12, R13 ;  /* 0x000000000d0c72ca */ /* 0x000fe200000e0000 */
[----:B------:R-:W-:Y:S02]  /*7d50*/  UIADD3 UR10, UR42, 0x20, URZ ;  /* 0x000000202a0a7890 */ /* 0x000fe4000fffe03f */
[----:B------:R-:W-:Y:S02]  /*7d60*/  UIADD3 UR8, UR13, 0x2200, URZ ;  /* 0x000022000d087890 */ /* 0x000fe4000fffe03f */
[----:B------:R-:W-:Y:S02]  /*7d70*/  UIADD3 UR9, UR13, 0x48, URZ ;  /* 0x000000480d097890 */ /* 0x000fe4000fffe03f */
[----:B------:R-:W-:Y:S01]  /*7d80*/  UIADD3.X UR19, URZ, UR23, URZ, UP0, !UPT ;  /* 0x000000173f137290 */ /* 0x000fe200087fe43f */
[----:B------:R-:W-:Y:S01]  /*7d90*/  UMOV UR24, 0x0 ;  /* 0x0000000000187882 */ /* 0x000fe20000000000 */
[----:B------:R-:W-:Y:S01]  /*7da0*/  UMOV UR25, 0x10000000 ;  /* 0x1000000000197882 */ /* 0x000fe20000000000 */
[----:B------:R-:W-:-:S06]  /*7db0*/  UMOV UR11, UR43 ;  /* 0x0000002b000b7c82 */ /* 0x000fcc0008000000 */
[----:B------:R3:W-:Y:S02]  /*7dc0*/  UTMALDG.3D [UR8], [UR18], desc[UR24] ;  /* 0x00001808120075b4 */ /* 0x0007e40008011000 */
[----:B---3--:R-:W-:Y:S05]  /*7dd0*/  @!P2 BRA `(.L_x_163) ;  /* 0x000000000004a947 */ /* 0x008fea0003800000 */
[----:B------:R-:W-:Y:S01]  /*7de0*/  BPT.TRAP 0x1 ;  /* 0x000000040000795c */ /* 0x000fe20000300000 */
.L_x_163:
[----:B-12---:R-:W1:Y:S02]  /*7df0*/  LDC R5, c[0x0][0x800] ;  /* 0x00020000ff057b82 */ /* 0x006e640000000800 */
[----:B-1----:R3:W-:Y:S02]  /*7e00*/  SYNCS.ARRIVE.TRANS64.RED.A0TR RZ, [UR13+0x48], R5 ;  /* 0x00004805ffff79a7 */ /* 0x0027e4000830040d */
.L_x_162:
[----:B------:R-:W-:Y:S05]  /*7e10*/  BSYNC B0 ;  /* 0x0000000000007941 */ /* 0x000fea0003800000 */
.L_x_161:
[----:B------:R-:W-:Y:S05]  /*7e20*/  @!P2 BRA `(.L_x_164) ;  /* 0x000000000004a947 */ /* 0x000fea0003800000 */
[----:B------:R-:W-:Y:S01]  /*7e30*/  BPT.TRAP 0x1 ;  /* 0x000000040000795c */ /* 0x000fe20000300000 */
.L_x_164:
[----:B------:R-:W-:-:S04]  /*7e40*/  UIADD3 UR25, UR13, 0x48, URZ ;  /* 0x000000480d197890 */ /* 0x000fc8000fffe03f */
[----:B------:R-:W-:-:S09]  /*7e50*/  UPRMT UR18, UR37, 0x654, UR25 ;  /* 0x0000065425127896 */ /* 0x000fd20008000019 */
[----:B------:R-:W-:Y:S01]  /*7e60*/  SYNCS.ARRIVE.TRANS64.RED.A1T0 RZ, [UR18], RZ ;  /* 0x000000ffffff79a7 */ /* 0x000fe20008100412 */
[----:B------:R-:W-:Y:S05]  /*7e70*/  @!P2 BRA `(.L_x_165) ;  /* 0x000000000004a947 */ /* 0x000fea0003800000 */
[----:B------:R-:W-:Y:S01]  /*7e80*/  BPT.TRAP 0x1 ;  /* 0x000000040000795c */ /* 0x000fe20000300000 */
.L_x_165:
[----:B------:R-:W4:Y:S02]  /*7e90*/  SYNCS.PHASECHK.TRANS64.TRYWAIT P1, [UR13+0x70], R4 ;  /* 0x00007004ff0075a7 */ /* 0x000f24000802014d */
[----:B----4-:R-:W-:Y:S05]  /*7ea0*/  @!P1 BRA `(.L_x_166) ;  /* 0x0000002400249947 */ /* 0x010fea0003800000 */
.L_x_241:
        /* <DEDUP_REMOVED lines=12> */
[----:B----4-:R-:W-:Y:S05]  /*7f70*/  @!P2 BRA `(.L_x_169) ;  /* 0x000000000004a947 */ /* 0x010fea0003800000 */
[----:B------:R-:W-:Y:S01]  /*7f80*/  BPT.TRAP 0x1 ;  /* 0x000000040000795c */ /* 0x000fe20000300000 */
.L_x_169:
[----:B-123--:R-:W1:Y:S02]  /*7f90*/  LDC R5, c[0x0][0x800] ;  /* 0x00020000ff057b82 */ /* 0x00ee640000000800 */
[----:B-1----:R4:W-:Y:S02]  /*7fa0*/  SYNCS.ARRIVE.TRANS64.RED.A0TR RZ, [UR13+0x50], R5 ;  /* 0x00005005ffff79a7 */ /* 0x0029e4000830040d */
.L_x_168:
[----:B------:R-:W-:Y:S05]  /*7fb0*/  BSYNC B0 ;  /* 0x0000000000007941 */ /* 0x000fea0003800000 */
.L_x_167:
[----:B------:R-:W-:Y:S05]  /*7fc0*/  @!P2 BRA `(.L_x_170) ;  /* 0x000000000004a947 */ /* 0x000fea0003800000 */
[----:B------:R-:W-:Y:S01]  /*7fd0*/  BPT.TRAP 0x1 ;  /* 0x000000040000795c */ /* 0x000fe20000300000 */
.L_x_170:
[----:B------:R-:W-:-:S04]  /*7fe0*/  UIADD3 UR17, UR13, 0x50, URZ ;  /* 0x000000500d117890 */ /* 0x000fc8000fffe03f */
[----:B------:R-:W-:-:S09]  /*7ff0*/  UPRMT UR29, UR37, 0x654, UR17 ;  /* 0x00000654251d7896 */ /* 0x000fd20008000011 */
[----:B------:R-:W-:Y:S01]  /*8000*/  SYNCS.ARRIVE.TRANS64.RED.A1T0 RZ, [UR29], RZ ;  /* 0x000000ffffff79a7 */ /* 0x000fe2000810041d */
[----:B------:R-:W-:Y:S05]  /*8010*/  @!P2 BRA `(.L_x_171) ;  /* 0x000000000004a947 */ /* 0x000fea0003800000 */
[----:B------:R-:W-:Y:S01]  /*8020*/  BPT.TRAP 0x1 ;  /* 0x000000040000795c */ /* 0x000fe20000300000 */
.L_x_171:
[----:B------:R-:W5:Y:S02]  /*8030*/  SYNCS.PHASECHK.TRANS64.TRYWAIT P1, [UR13+0x78], R4 ;  /* 0x00007804ff0075a7 */ /* 0x000f64000802014d */
[----:B-----5:R-:W-:Y:S05]  /*8040*/  @!P1 BRA `(.L_x_172) ;  /* 0x0000002000d49947 */ /* 0x020fea0003800000 */
.L_x_242:
        /* <DEDUP_REMOVED lines=12> */
[----:B-1----:R-:W-:Y:S05]  /*8110*/  @!P2 BRA `(.L_x_175) ;  /* 0x000000000004a947 */ /* 0x002fea0003800000 */
[----:B------:R-:W-:Y:S01]  /*8120*/  BPT.TRAP 0x1 ;  /* 0x000000040000795c */ /* 0x000fe20000300000 */
.L_x_175:
[----:B------:R-:W1:Y:S02]  /*8130*/  LDC R4, c[0x0][0x800] ;  /* 0x00020000ff047b82 */ /* 0x000e640000000800 */
[----:B-1----:R1:W-:Y:S02]  /*8140*/  SYNCS.ARRIVE.TRANS64.RED.A0TR RZ, [UR13+0x58], R4 ;  /* 0x00005804ffff79a7 */ /* 0x0023e4000830040d */
.L_x_174:
[----:B------:R-:W-:Y:S05]  /*8150*/  BSYNC B0 ;  /* 0x0000000000007941 */ /* 0x000fea0003800000 */
.L_x_173:
[----:B------:R-:W-:Y:S05]  /*8160*/  @!P2 BRA `(.L_x_176) ;  /* 0x000000000004a947 */ /* 0x000fea0003800000 */
[----:B------:R-:W-:Y:S01]  /*8170*/  BPT.TRAP 0x1 ;  /* 0x000000040000795c */ /* 0x000fe20000300000 */
.L_x_176:
[----:B------:R-:W-:-:S04]  /*8180*/  UIADD3 UR9, UR13, 0x58, URZ ;  /* 0x000000580d097890 */ /* 0x000fc8000fffe03f */
[----:B------:R-:W-:-:S09]  /*8190*/  UPRMT UR30, UR37, 0x654, UR9 ;  /* 0x00000654251e7896 */ /* 0x000fd20008000009 */
[----:B------:R-:W-:Y:S01]  /*81a0*/  SYNCS.ARRIVE.TRANS64.RED.A1T0 RZ, [UR30], RZ ;  /* 0x000000ffffff79a7 */ /* 0x000fe2000810041e */
[----:B------:R-:W-:Y:S05]  /*81b0*/  @!P2 BRA `(.L_x_177) ;  /* 0x000000000004a947 */ /* 0x000fea0003800000 */
[----:B------:R-:W-:Y:S01]  /*81c0*/  BPT.TRAP 0x1 ;  /* 0x000000040000795c */ /* 0x000fe20000300000 */
.L_x_177:
[----:B-1----:R-:W-:-:S04]  /*81d0*/  SHF.L.U32 R4, RZ, 0x1f, RZ ;  /* 0x0000001fff047819 */ /* 0x002fc800000006ff */
[----:B------:R-:W1:Y:S02]  /*81e0*/  SYNCS.PHASECHK.TRANS64.TRYWAIT P1, [UR13+0x60], R4 ;  /* 0x00006004ff0075a7 */ /* 0x000e64000802014d */
[----:B-1----:R-:W-:Y:S05]  /*81f0*/  @!P1 BRA `(.L_x_178) ;  /* 0x0000002000809947 */ /* 0x002fea0003800000 */
.L_x_243:
        /* <DEDUP_REMOVED lines=13> */
.L_x_181:
[----:B--234-:R-:W1:Y:S02]  /*82d0*/  LDC R5, c[0x0][0x800] ;  /* 0x00020000ff057b82 */ /* 0x01ce640000000800 */
[----:B-1----:R1:W-:Y:S02]  /*82e0*/  SYNCS.ARRIVE.TRANS64.RED.A0TR RZ, [UR13+0x40], R5 ;  /* 0x00004005ffff79a7 */ /* 0x0023e4000830040d */
.L_x_180:
[----:B------:R-:W-:Y:S05]  /*82f0*/  BSYNC B0 ;  /* 0x0000000000007941 */ /* 0x000fea0003800000 */
.L_x_179:
[----:B------:R-:W-:Y:S05]  /*8300*/  @!P2 BRA `(.L_x_182) ;  /* 0x000000000004a947 */ /* 0x000fea0003800000 */
[----:B------:R-:W-:Y:S01]  /*8310*/  BPT.TRAP 0x1 ;  /* 0x000000040000795c */ /* 0x000fe20000300000 */
.L_x_182:
[----:B------:R-:W-:Y:S01]  /*8320*/  SYNCS.ARRIVE.TRANS64.RED.A1T0 RZ, [UR16], RZ ;  /* 0x000000ffffff79a7 */ /* 0x000fe20008100410 */
[----:B------:R-:W-:Y:S05]  /*8330*/  @!P2 BRA `(.L_x_183) ;  /* 0x000000000004a947 */ /* 0x000fea0003800000 */
[----:B------:R-:W-:Y:S01]  /*8340*/  BPT.TRAP 0x1 ;  /* 0x000000040000795c */ /* 0x000fe20000300000 */
.L_x_183:
[----:B------:R-:W5:Y:S02]  /*8350*/  SYNCS.PHASECHK.TRANS64.TRYWAIT P1, [UR13+0x68], R4 ;  /* 0x00006804ff0075a7 */ /* 0x000f64000802014d */
[----:B-----5:R-:W-:Y:S05]  /*8360*/  @!P1 BRA `(.L_x_184) ;  /* 0x00000020003c9947 */ /* 0x020fea0003800000 */
.L_x_244:
        /* <DEDUP_REMOVED lines=13> */
.L_x_187:
[----:B--234-:R-:W1:Y:S02]  /*8440*/  LDC R5, c[0x0][0x800] ;  /* 0x00020000ff057b82 */ /* 0x01ce640000000800 */
[----:B-1----:R1:W-:Y:S02]  /*8450*/  SYNCS.ARRIVE.TRANS64.RED.A0TR RZ, [UR13+0x48], R5 ;  /* 0x00004805ffff79a7 */ /* 0x0023e4000830040d */
.L_x_186:
[----:B------:R-:W-:Y:S05]  /*8460*/  BSYNC B0 ;  /* 0x0000000000007941 */ /* 0x000fea0003800000 */
.L_x_185:
[----:B------:R-:W-:Y:S05]  /*8470*/  @!P2 BRA `(.L_x_188) ;  /* 0x000000000004a947 */ /* 0x000fea0003800000 */
[----:B------:R-:W-:Y:S01]  /*8480*/  BPT.TRAP 0x1 ;  /* 0x000000040000795c */ /* 0x000fe20000300000 */
.L_x_188:
[----:B------:R-:W-:Y:S01]  /*8490*/  SYNCS.ARRIVE.TRANS64.RED.A1T0 RZ, [UR18], RZ ;  /* 0x000000ffffff79a7 */ /* 0x000fe20008100412 */
[----:B------:R-:W-:Y:S05]  /*84a0*/  @!P2 BRA `(.L_x_189) ;  /* 0x000000000004a947 */ /* 0x000fea0003800000 */
[----:B------:R-:W-:Y:S01]  /*84b0*/  BPT.TRAP 0x1 ;  /* 0x000000040000795c */ /* 0x000fe20000300000 */
.L_x_189:
[----:B------:R-:W5:Y:S02]  /*84c0*/  SYNCS.PHASECHK.TRANS64.TRYWAIT P1, [UR13+0x70], R4 ;  /* 0x00007004ff0075a7 */ /* 0x000f64000802014d */
[----:B-----5:R-:W-:Y:S05]  /*84d0*/  @!P1 BRA `(.L_x_190) ;  /* 0x0000001c00f89947 */ /* 0x020fea0003800000 */
.L_x_245:
        /* <DEDUP_REMOVED lines=13> */
.L_x_193:
[----:B--234-:R-:W1:Y:S02]  /*85b0*/  LDC R5, c[0x0][0x800] ;  /* 0x00020000ff057b82 */ /* 0x01ce640000000800 */
[----:B-1----:R1:W-:Y:S02]  /*85c0*/  SYNCS.ARRIVE.TRANS64.RED.A0TR RZ, [UR13+0x50], R5 ;  /* 0x00005005ffff79a7 */ /* 0x0023e4000830040d */
.L_x_192:
[----:B------:R-:W-:Y:S05]  /*85d0*/  BSYNC B0 ;  /* 0x0000000000007941 */ /* 0x000fea0003800000 */
.L_x_191:
[----:B------:R-:W-:Y:S05]  /*85e0*/  @!P2 BRA `(.L_x_194) ;  /* 0x000000000004a947 */ /* 0x000fea0003800000 */
[----:B------:R-:W-:Y:S01]  /*85f0*/  BPT.TRAP 0x1 ;  /* 0x000000040000795c */ /* 0x000fe20000300000 */
.L_x_194:
[----:B------:R-:W-:Y:S01]  /*8600*/  SYNCS.ARRIVE.TRANS64.RED.A1T0 RZ, [UR29], RZ ;  /* 0x000000ffffff79a7 */ /* 0x000fe2000810041d */
[----:B------:R-:W-:Y:S05]  /*8610*/  @!P2 BRA `(.L_x_195) ;  /* 0x000000000004a947 */ /* 0x000fea0003800000 */
[----:B------:R-:W-:Y:S01]  /*8620*/  BPT.TRAP 0x1 ;  /* 0x000000040000795c */ /* 0x000fe20000300000 */
.L_x_195:
[----:B------:R-:W5:Y:S02]  /*8630*/  SYNCS.PHASECHK.TRANS64.TRYWAIT P1, [UR13+0x78], R4 ;  /* 0x00007804ff0075a7 */ /* 0x000f64000802014d */
[----:B-----5:R-:W-:Y:S05]  /*8640*/  @!P1 BRA `(.L_x_196) ;  /* 0x0000001c00b49947 */ /* 0x020fea0003800000 */
.L_x_246:
        /* <DEDUP_REMOVED lines=13> */
.L_x_199:
[----:B------:R-:W1:Y:S02]  /*8720*/  LDC R4, c[0x0][0x800] ;  /* 0x00020000ff047b82 */ /* 0x000e640000000800 */
[----:B-1----:R1:W-:Y:S02]  /*8730*/  SYNCS.ARRIVE.TRANS64.RED.A0TR RZ, [UR13+0x58], R4 ;  /* 0x00005804ffff79a7 */ /* 0x0023e4000830040d */
.L_x_198:
[----:B------:R-:W-:Y:S05]  /*8740*/  BSYNC B0 ;  /* 0x0000000000007941 */ /* 0x000fea0003800000 */
.L_x_197:
[----:B------:R-:W-:Y:S05]  /*8750*/  @!P2 BRA `(.L_x_200) ;  /* 0x000000000004a947 */ /* 0x000fea0003800000 */
[----:B------:R-:W-:Y:S01]  /*8760*/  BPT.TRAP 0x1 ;  /* 0x000000040000795c */ /* 0x000fe20000300000 */
.L_x_200:
[----:B------:R-:W-:Y:S01]  /*8770*/  IADD3 R16, P0, R16, UR46, RZ ;  /* 0x0000002e10107c10 */ /* 0x000fe2000ff1e0ff */
[----:B------:R-:W-:Y:S01]  /*8780*/  SYNCS.ARRIVE.TRANS64.RED.A1T0 RZ, [UR30], RZ ;  /* 0x000000ffffff79a7 */ /* 0x000fe2000810041e */
[----:B-1----:R-:W-:Y:S01]  /*8790*/  PRMT R4, RZ, 0x7610, R4 ;  /* 0x00007610ff047816 */ /* 0x002fe20000000004 */
[----:B------:R-:W-:Y:S01]  /*87a0*/  IMAD.MOV.U32 R21, RZ, RZ, -0x1 ;  /* 0xffffffffff157424 */ /* 0x000fe200078e00ff */
[----:B------:R-:W-:Y:S01]  /*87b0*/  IADD3.X R17, R17, UR39, RZ, P0, !PT ;  /* 0x0000002711117c10 */ /* 0x000fe200087fe4ff */
[----:B------:R-:W-:Y:S01]  /*87c0*/  IMAD.MOV.U32 R20, RZ, RZ, -0x1 ;  /* 0xffffffffff147424 */ /* 0x000fe200078e00ff */
[----:B------:R-:W-:Y:S02]  /*87d0*/  ISETP.GE.U32.AND P0, PT, R16, UR6, PT ;  /* 0x0000000610007c0c */ /* 0x000fe4000bf06070 */
[----:B------:R-:W-:Y:S02]  /*87e0*/  MOV R13, 0xffffffff ;  /* 0xffffffff000d7802 */ /* 0x000fe40000000f00 */
[----:B------:R-:W-:-:S13]  /*87f0*/  ISETP.GE.U32.AND.EX P0, PT, R17, UR7, PT, P0 ;  /* 0x0000000711007c0c */ /* 0x000fda000bf06100 */
[----:B------:R-:W-:Y:S05]  /*8800*/  @P0 BRA `(.L_x_201) ;  /* 0x00000004004c0947 */ /* 0x000fea0003800000 */
[----:B------:R-:W1:Y:S01]  /*8810*/  S2R R25, SR_CTAID.X ;  /* 0x0000000000197919 */ /* 0x000e620000002500 */
[----:B------:R-:W5:Y:S01]  /*8820*/  LDC.64 R14, c[0x0][0x8d0] ;  /* 0x00023400ff0e7b82 */ /* 0x000f620000000a00 */
[----:B------:R-:W-:Y:S01]  /*8830*/  ULDC UR8, c[0x0][0x150] ;  /* 0x0000540000087ab9 */ /* 0x000fe20000000800 */
[----:B--234-:R-:W-:Y:S01]  /*8840*/  IMAD.MOV.U32 R5, RZ, RZ, R17 ;  /* 0x000000ffff057224 */ /* 0x01cfe200078e0011 */
[----:B------:R-:W2:Y:S05]  /*8850*/  S2R R20, SR_CTAID.Y ;  /* 0x0000000000147919 */ /* 0x000eaa0000002600 */
[----:B------:R-:W3:Y:S08]  /*8860*/  LDC R18, c[0x0][0x144] ;  /* 0x00005100ff127b82 */ /* 0x000ef00000000800 */
[----:B------:R-:W4:Y:S08]  /*8870*/  LDC R21, c[0x0][0x148] ;  /* 0x00005200ff157b82 */ /* 0x000f300000000800 */
[----:B------:R-:W3:Y:S01]  /*8880*/  LDC R23, c[0x0][0x8d8] ;  /* 0x00023600ff177b82 */ /* 0x000ee20000000800 */
[----:B-----5:R-:W-:-:S04]  /*8890*/  ISETP.NE.U32.AND P0, PT, R14, RZ, PT ;  /* 0x000000ff0e00720c */ /* 0x020fc80003f05070 */
[----:B------:R-:W-:Y:S02]  /*88a0*/  ISETP.NE.AND.EX P0, PT, R15, RZ, PT, P0 ;  /* 0x000000ff0f00720c */ /* 0x000fe40003f05300 */
[----:B-1----:R-:W-:Y:S01]  /*88b0*/  I2FP.F32.U32 R4, R25 ;  /* 0x0000001900047245 */ /* 0x002fe20000201000 */
[----:B------:R-:W1:Y:S04]  /*88c0*/  LDC.64 R10, c[0x0][0x8c8] ;  /* 0x00023200ff0a7b82 */ /* 0x000e680000000a00 */
[----:B------:R-:W-:Y:S01]  /*88d0*/  FMUL R6, R4, UR8 ;  /* 0x0000000804067c20 */ /* 0x000fe20008400000 */
[----:B--2---:R-:W-:Y:S01]  /*88e0*/  I2FP.F32.U32 R4, R20 ;  /* 0x0000001400047245 */ /* 0x004fe20000201000 */
[----:B------:R-:W-:Y:S02]  /*88f0*/  ULDC UR8, c[0x0][0x154] ;  /* 0x0000550000087ab9 */ /* 0x000fe40000000800 */
[----:B------:R2:W1:Y:S02]  /*8900*/  F2I.U32.TRUNC.NTZ R24, R6 ;  /* 0x0000000600187305 */ /* 0x000464000020f000 */
[----:B------:R-:W-:Y:S01]  /*8910*/  FMUL R22, R4, UR8 ;  /* 0x0000000804167c20 */ /* 0x000fe20008400000 */
[----:B------:R-:W-:-:S05]  /*8920*/  IMAD.MOV.U32 R4, RZ, RZ, R16 ;  /* 0x000000ffff047224 */ /* 0x000fca00078e0010 */
[----:B------:R-:W1:Y:S01]  /*8930*/  F2I.U32.TRUNC.NTZ R22, R22 ;  /* 0x0000001600167305 */ /* 0x000e62000020f000 */
[----:B--234-:R-:W-:Y:S05]  /*8940*/  @!P0 BRA `(.L_x_202) ;  /* 0x0000000000288947 */ /* 0x01cfea0003800000 */
[----:B------:R-:W2:Y:S02]  /*8950*/  LDC R5, c[0x0][0x8dc] ;  /* 0x00023700ff057b82 */ /* 0x000ea40000000800 */
[----:B--2---:R-:W-:-:S04]  /*8960*/  IADD3 R5, P0, R16, R5, RZ ;  /* 0x0000000510057210 */ /* 0x004fc80007f1e0ff */
[----:B------:R-:W-:-:S05]  /*8970*/  IADD3.X R13, RZ, R17, RZ, P0, !PT ;  /* 0x00000011ff0d7210 */ /* 0x000fca00007fe4ff */
[----:B------:R-:W-:-:S04]  /*8980*/  IMAD.WIDE.U32 R6, R13, R14, RZ ;  /* 0x0000000e0d067225 */ /* 0x000fc800078e00ff */
[----:B------:R-:W-:-:S04]  /*8990*/  IMAD.WIDE.U32 R6, P0, R5, R15, R6 ;  /* 0x0000000f05067225 */ /* 0x000fc80007800006 */
[----:B------:R-:W-:-:S04]  /*89a0*/  IMAD.WIDE.U32 R4, R5, R14, RZ ;  /* 0x0000000e05047225 */ /* 0x000fc800078e00ff */
[----:B------:R-:W-:Y:S01]  /*89b0*/  IMAD.MOV.U32 R4, RZ, RZ, R7 ;  /* 0x000000ffff047224 */ /* 0x000fe200078e0007 */
[----:B------:R-:W-:Y:S01]  /*89c0*/  IADD3 RZ, P1, R5, R6, RZ ;  /* 0x0000000605ff7210 */ /* 0x000fe20007f3e0ff */
[----:B------:R-:W-:-:S04]  /*89d0*/  IMAD.X R5, RZ, RZ, RZ, P0 ;  /* 0x000000ffff057224 */ /* 0x000fc800000e06ff */
[----:B------:R-:W-:-:S08]  /*89e0*/  IMAD.WIDE.U32.X R4, R13, R15, R4, P1 ;  /* 0x0000000f0d047225 */ /* 0x000fd000008e0404 */
.L_x_202:
[----:B------:R-:W-:Y:S01]  /*89f0*/  ISETP.NE.AND P2, PT, R2, 0x1, PT ;  /* 0x000000010200780c */ /* 0x000fe20003f45270 */
[----:B------:R-:W2:Y:S01]  /*8a00*/  LDC.64 R14, c[0x0][0x8e8] ;  /* 0x00023a00ff0e7b82 */ /* 0x000ea20000000a00 */
[----:B-1----:R-:W-:Y:S01]  /*8a10*/  IADD3 R24, -R24, RZ, RZ ;  /* 0x000000ff18187210 */ /* 0x002fe20007ffe1ff */
[----:B------:R-:W-:Y:S01]  /*8a20*/  IMAD.MOV R22, RZ, RZ, -R22 ;  /* 0x000000ffff167224 */ /* 0x000fe200078e0a16 */
[-CC-:B------:R-:W-:Y:S02]  /*8a30*/  SHF.R.U64 R13, R4, R23.reuse, R5.reuse ;  /* 0x00000017040d7219 */ /* 0x180fe40000001205 */
[----:B------:R-:W-:Y:S01]  /*8a40*/  SHF.R.U32.HI R23, RZ, R23, R5 ;  /* 0x00000017ff177219 */ /* 0x000fe20000011605 */
[----:B------:R-:W-:Y:S01]  /*8a50*/  IMAD R18, R18, R24, R25 ;  /* 0x0000001812127224 */ /* 0x000fe200078e0219 */
[----:B------:R-:W-:Y:S01]  /*8a60*/  IADD3 R25, P0, RZ, -R13, RZ ;  /* 0x8000000dff197210 */ /* 0x000fe20007f1e0ff */
[----:B------:R-:W1:Y:S04]  /*8a70*/  LDC R7, c[0x0][0x8c0] ;  /* 0x00023000ff077b82 */ /* 0x000e680000000800 */
[----:B------:R-:W-:-:S02]  /*8a80*/  @P2 IMAD R18, R21, R22, R20 ;  /* 0x0000001615122224 */ /* 0x000fc400078e0214 */
[----:B------:R-:W-:Y:S02]  /*8a90*/  IMAD.X R23, RZ, RZ, ~R23, P0 ;  /* 0x000000ffff177224 */ /* 0x000fe400000e0e17 */
[----:B------:R-:W3:Y:S01]  /*8aa0*/  LDC R22, c[0x0][0x8b0] ;  /* 0x00022c00ff167b82 */ /* 0x000ee20000000800 */
[----:B------:R-:W-:-:S04]  /*8ab0*/  IMAD.WIDE.U32 R4, R25, R10, R16 ;  /* 0x0000000a19047225 */ /* 0x000fc800078e0010 */
[----:B------:R-:W-:-:S03]  /*8ac0*/  IMAD R6, R23, R10, RZ ;  /* 0x0000000a17067224 */ /* 0x000fc600078e02ff */
[----:B------:R-:W4:Y:S01]  /*8ad0*/  LDC R27, c[0x0][0x900] ;  /* 0x00024000ff1b7b82 */ /* 0x000f220000000800 */
[----:B------:R-:W-:Y:S01]  /*8ae0*/  IMAD R11, R25, R11, R6 ;  /* 0x0000000b190b7224 */ /* 0x000fe200078e0206 */
[----:B--2---:R-:W-:-:S04]  /*8af0*/  ISETP.NE.U32.AND P0, PT, R14, RZ, PT ;  /* 0x000000ff0e00720c */ /* 0x004fc80003f05070 */
[----:B------:R-:W-:Y:S02]  /*8b00*/  IADD3 R6, R5, R11, RZ ;  /* 0x0000000b05067210 */ /* 0x000fe40007ffe0ff */
[----:B------:R-:W2:Y:S01]  /*8b10*/  LDC R23, c[0x0][0x8f0] ;  /* 0x00023c00ff177b82 */ /* 0x000ea20000000800 */
[----:B------:R-:W-:Y:S02]  /*8b20*/  ISETP.NE.AND.EX P0, PT, R15, RZ, PT, P0 ;  /* 0x000000ff0f00720c */ /* 0x000fe40003f05300 */
[-CC-:B-1----:R-:W-:Y:S02]  /*8b30*/  SHF.R.U64 R20, R4, R7.reuse, R6.reuse ;  /* 0x0000000704147219 */ /* 0x182fe40000001206 */
[----:B------:R-:W-:-:S03]  /*8b40*/  SHF.R.U32.HI R7, RZ, R7, R6 ;  /* 0x00000007ff077219 */ /* 0x000fc60000011606 */
[----:B------:R-:W1:Y:S01]  /*8b50*/  LDC R11, c[0x0][0x8e0] ;  /* 0x00023800ff0b7b82 */ /* 0x000e620000000800 */
[-CC-:B---3--:R-:W-:Y:S02]  /*8b60*/  SHF.R.U64 R25, R20, R22.reuse, R7.reuse ;  /* 0x0000001614197219 */ /* 0x188fe40000001207 */
[----:B------:R-:W-:-:S05]  /*8b70*/  SHF.R.U32.HI R4, RZ, R22, R7 ;  /* 0x00000016ff047219 */ /* 0x000fca0000011607 */
[----:B------:R-:W3:Y:S01]  /*8b80*/  LDC R21, c[0x0][0x8b8] ;  /* 0x00022e00ff157b82 */ /* 0x000ee20000000800 */
[-CC-:B----4-:R-:W-:Y:S02]  /*8b90*/  SHF.R.U64 R22, R25, R27.reuse, R4.reuse ;  /* 0x0000001b19167219 */ /* 0x190fe40000001204 */
[----:B------:R-:W-:-:S03]  /*8ba0*/  SHF.R.U32.HI R27, RZ, R27, R4 ;  /* 0x0000001bff1b7219 */ /* 0x000fc60000011604 */
[----:B------:R-:W-:Y:S02]  /*8bb0*/  IMAD.MOV.U32 R4, RZ, RZ, R22 ;  /* 0x000000ffff047224 */ /* 0x000fe400078e0016 */
[----:B------:R-:W4:Y:S01]  /*8bc0*/  LDC R10, c[0x0][0x8a8] ;  /* 0x00022a00ff0a7b82 */ /* 0x000f220000000800 */
[----:B------:R-:W-:Y:S01]  /*8bd0*/  IMAD.MOV.U32 R5, RZ, RZ, R27 ;  /* 0x000000ffff057224 */ /* 0x000fe200078e001b */
[----:B------:R-:W-:Y:S06]  /*8be0*/  @!P0 BRA `(.L_x_203) ;  /* 0x0000000000288947 */ /* 0x000fec0003800000 */
[----:B------:R-:W5:Y:S02]  /*8bf0*/  LDC R5, c[0x0][0x8f4] ;  /* 0x00023d00ff057b82 */ /* 0x000f640000000800 */
[----:B-----5:R-:W-:-:S04]  /*8c00*/  IADD3 R5, P0, R22, R5, RZ ;  /* 0x0000000516057210 */ /* 0x020fc80007f1e0ff */
        /* <DEDUP_REMOVED lines=8> */
.L_x_203:
[----:B--2---:R-:W-:Y:S02]  /*8c90*/  SHF.R.U64 R4, R4, R23, R5 ;  /* 0x0000001704047219 */ /* 0x004fe40000001205 */
[----:B------:R-:W-:Y:S02]  /*8ca0*/  LOP3.LUT R25, R25, R0, RZ, 0xc0, !PT ;  /* 0x0000000019197212 */ /* 0x000fe400078ec0ff */
[----:B------:R-:W-:Y:S02]  /*8cb0*/  IADD3 R5, -R4, RZ, RZ ;  /* 0x000000ff04057210 */ /* 0x000fe40007ffe1ff */
[----:B------:R-:W-:Y:S01]  /*8cc0*/  LOP3.LUT R20, R20, R3, RZ, 0xc0, !PT ;  /* 0x0000000314147212 */ /* 0x000fe200078ec0ff */
[----:B------:R-:W-:Y:S02]  /*8cd0*/  IMAD R25, R4, UR21, R25 ;  /* 0x0000001504197c24 */ /* 0x000fe4000f8e0219 */
[----:B-1----:R-:W-:Y:S02]  /*8ce0*/  IMAD R11, R5, R11, R22 ;  /* 0x0000000b050b7224 */ /* 0x002fe400078e0216 */
[----:B---3--:R-:W-:-:S02]  /*8cf0*/  IMAD R21, R25, R21, R18 ;  /* 0x0000001519157224 */ /* 0x008fc400078e0212 */
[----:B----4-:R-:W-:Y:S02]  /*8d00*/  IMAD R10, R11, R10, R20 ;  /* 0x0000000a0b0a7224 */ /* 0x010fe400078e0214 */
[----:B------:R-:W-:-:S03]  /*8d10*/  IMAD.MOV.U32 R4, RZ, RZ, 0x1 ;  /* 0x00000001ff047424 */ /* 0x000fc600078e00ff */
[----:B------:R-:W-:Y:S02]  /*8d20*/  SEL R20, R10, R21, !P2 ;  /* 0x000000150a147207 */ /* 0x000fe40005000000 */
[----:B------:R-:W-:-:S07]  /*8d30*/  SEL R21, R21, R10, !P2 ;  /* 0x0000000a15157207 */ /* 0x000fce0005000000 */
.L_x_201:
[----:B------:R-:W-:-:S13]  /*8d40*/  LOP3.LUT P0, RZ, R4, 0xff, RZ, 0xc0, !PT ;  /* 0x000000ff04ff7812 */ /* 0x000fda000780c0ff */
[----:B------:R-:W-:Y:S05]  /*8d50*/  @P0 BRA `(.L_x_204) ;  /* 0xffffffe800f00947 */ /* 0x000fea000383ffff */
.L_x_148:
[----:B------:R-:W-:-:S13]  /*8d60*/  ELECT P0, URZ, PT ;  /* 0x00000000003f782f */ /* 0x000fda0003800000 */
[----:B------:R-:W-:Y:S05]  /*8d70*/  @!P0 BRA `(.L_x_13) ;  /* 0x0000001000508947 */ /* 0x000fea0003800000 */
[----:B------:R-:W-:-:S04]  /*8d80*/  LOP3.LUT R19, R19, 0x2, RZ, 0xfc, !PT ;  /* 0x0000000213137812 */ /* 0x000fc800078efcff */
[----:B------:R-:W-:-:S13]  /*8d90*/  ISETP.NE.AND P1, PT, R19, 0x3, PT ;  /* 0x000000031300780c */ /* 0x000fda0003f25270 */
[----:B------:R-:W-:Y:S05]  /*8da0*/  @!P1 BRA `(.L_x_205) ;  /* 0x0000000000049947 */ /* 0x000fea0003800000 */
[----:B-1----:R-:W-:Y:S01]  /*8db0*/  BPT.TRAP 0x1 ;  /* 0x000000040000795c */ /* 0x002fe20000300000 */
.L_x_205:
[----:B-1----:R-:W-:Y:S01]  /*8dc0*/  IMAD.U32 R3, RZ, RZ, UR37 ;  /* 0x00000025ff037e24 */ /* 0x002fe2000f8e00ff */
[----:B------:R-:W-:Y:S02]  /*8dd0*/  MOV R0, 0x400 ;  /* 0x0000040000007802 */ /* 0x000fe40000000f00 */
[----:B------:R-:W-:Y:S02]  /*8de0*/  MOV R2, 0x1 ;  /* 0x0000000100027802 */ /* 0x000fe40000000f00 */
[----:B------:R-:W-:Y:S02]  /*8df0*/  LEA R0, R3, R0, 0x18 ;  /* 0x0000000003007211 */ /* 0x000fe400078ec0ff */
[----:B------:R-:W-:-:S04]  /*8e00*/  SHF.L.U32 R3, R2, 0x1f, RZ ;  /* 0x0000001f02037819 */ /* 0x000fc800000006ff */
[----:B------:R-:W1:Y:S02]  /*8e10*/  SYNCS.PHASECHK.TRANS64.TRYWAIT P0, [R0+URZ+0x60], R3 ;  /* 0x00006003000075a7 */ /* 0x000e64000800017f */
[----:B-1----:R-:W-:Y:S05]  /*8e20*/  @!P0 BRA `(.L_x_206) ;  /* 0x0000001400d48947 */ /* 0x002fea0003800000 */
.L_x_247:
[----:B------:R-:W-:Y:S05]  /*8e30*/  @!P1 BRA `(.L_x_207) ;  /* 0x0000000000049947 */ /* 0x000fea0003800000 */
[----:B------:R-:W-:Y:S01]  /*8e40*/  BPT.TRAP 0x1 ;  /* 0x000000040000795c */ /* 0x000fe20000300000 */
.L_x_207:
[----:B------:R-:W1:Y:S02]  /*8e50*/  SYNCS.PHASECHK.TRANS64.TRYWAIT P0, [R0+URZ+0x68], R3 ;  /* 0x00006803000075a7 */ /* 0x000e64000800017f */
[----:B-1----:R-:W-:Y:S05]  /*8e60*/  @!P0 BRA `(.L_x_208) ;  /* 0x0000001400d88947 */ /* 0x002fea0003800000 */
.L_x_248:
[----:B------:R-:W-:Y:S05]  /*8e70*/  @!P1 BRA `(.L_x_209) ;  /* 0x0000000000049947 */ /* 0x000fea0003800000 */
[----:B------:R-:W-:Y:S01]  /*8e80*/  BPT.TRAP 0x1 ;  /* 0x000000040000795c */ /* 0x000fe20000300000 */
.L_x_209:
[----:B------:R-:W1:Y:S02]  /*8e90*/  SYNCS.PHASECHK.TRANS64.TRYWAIT P0, [R0+URZ+0x70], R3 ;  /* 0x00007003000075a7 */ /* 0x000e64000800017f */
[----:B-1----:R-:W-:Y:S05]  /*8ea0*/  @!P0 BRA `(.L_x_210) ;  /* 0x0000001400dc8947 */ /* 0x002fea0003800000 */
.L_x_249:
[----:B------:R-:W-:Y:S05]  /*8eb0*/  @!P1 BRA `(.L_x_211) ;  /* 0x0000000000049947 */ /* 0x000fea0003800000 */
[----:B------:R-:W-:Y:S01]  /*8ec0*/  BPT.TRAP 0x1 ;  /* 0x000000040000795c */ /* 0x000fe20000300000 */
.L_x_211:
[----:B------:R-:W-:-:S05]  /*8ed0*/  IMAD.MOV.U32 R3, RZ, RZ, 0x1 ;  /* 0x00000001ff037424 */ /* 0x000fca00078e00ff */
[----:B------:R-:W-:-:S07]  /*8ee0*/  SHF.L.U32 R3, R3, 0x1f, RZ ;  /* 0x0000001f03037819 */ /* 0x000fce00000006ff */
.L_x_212:
[----:B------:R1:W1:Y:S02]  /*8ef0*/  SYNCS.PHASECHK.TRANS64.TRYWAIT P0, [R0+URZ+0x78], R3 ;  /* 0x00007803000075a7 */ /* 0x000264000800017f */
[----:B-1----:R-:W-:Y:S05]  /*8f00*/  @!P0 NANOSLEEP.SYNCS 0x989680 ;  /* 0x009896800000895d */ /* 0x002fea0003900000 */
[----:B------:R-:W1:Y:S02]  /*8f10*/  @!P0 SYNCS.PHASECHK.TRANS64 P0, [R0+URZ+0x78], R3 ;  /* 0x00007803000085a7 */ /* 0x000e64000800007f */
[----:B-1----:R-:W-:Y:S05]  /*8f20*/  @P0 BRA `(.L_x_13) ;  /* 0x0000000c00e40947 */ /* 0x002fea0003800000 */
[----:B------:R-:W-:Y:S05]  /*8f30*/  BRA `(.L_x_212) ;  /* 0xfffffffc00ec7947 */ /* 0x000fea000383ffff */
.L_x_143:
[----:B------:R-:W-:Y:S01]  /*8f40*/  LOP3.LUT P0, RZ, R10, 0xff, RZ, 0xc0, !PT ;  /* 0x000000ff0aff7812 */ /* 0x000fe2000780c0ff */
[----:B------:R-:W-:Y:S01]  /*8f50*/  IMAD.MOV.U32 R10, RZ, RZ, 0x1 ;  /* 0x00000001ff0a7424 */ /* 0x000fe200078e00ff */
[----:B------:R-:W-:-:S11]  /*8f60*/  MOV R9, RZ ;  /* 0x000000ff00097202 */ /* 0x000fd60000000f00 */
[----:B------:R-:W-:Y:S05]  /*8f70*/  @!P0 BRA `(.L_x_213) ;  /* 0x0000000c001c8947 */ /* 0x000fea0003800000 */
[----:B------:R-:W2:Y:S01]  /*8f80*/  LDC R0, c[0x0][0x28c] ;  /* 0x0000a300ff007b82 */ /* 0x000ea20000000800 */
[----:B------:R-:W-:Y:S01]  /*8f90*/  ULDC UR6, c[0x0][0x900] ;  /* 0x0002400000067ab9 */ /* 0x000fe20000000800 */
[----:B------:R-:W-:Y:S01]  /*8fa0*/  UMOV UR7, 0xffffffff ;  /* 0xffffffff00077882 */ /* 0x000fe20000000000 */
[----:B------:R-:W-:Y:S01]  /*8fb0*/  BSSY B0, `(.L_x_213) ;  /* 0x00000c3000007945 */ /* 0x000fe20003800000 */
[----:B-1----:R-:W-:Y:S01]  /*8fc0*/  USHF.L.U32 UR4, UR37, 0x7, URZ ;  /* 0x0000000725047899 */ /* 0x002fe2000800063f */
[----:B------:R-:W-:Y:S01]  /*8fd0*/  LOP3.LUT R11, R22, 0x2, RZ, 0xfc, !PT ;  /* 0x00000002160b7812 */ /* 0x000fe200078efcff */
[----:B------:R-:W-:Y:S01]  /*8fe0*/  USHF.L.U32 UR7, UR7, UR6, URZ ;  /* 0x0000000607077299 */ /* 0x000fe2000800063f */
[----:B------:R-:W-:Y:S01]  /*8ff0*/  MOV R10, 0x1 ;  /* 0x00000001000a7802 */ /* 0x000fe20000000f00 */
[----:B------:R-:W-:Y:S01]  /*9000*/  IMAD.MOV.U32 R9, RZ, RZ, RZ ;  /* 0x000000ffff097224 */ /* 0x000fe200078e00ff */
[----:B------:R-:W-:Y:S01]  /*9010*/  ULDC UR5, c[0x0][0x8a8] ;  /* 0x00022a0000057ab9 */ /* 0x000fe20000000800 */
[----:B------:R-:W-:-:S02]  /*9020*/  USHF.L.U32 UR22, UR37, 0xd, URZ ;  /* 0x0000000d25167899 */ /* 0x000fc4000800063f */
[----:B------:R-:W-:Y:S02]  /*9030*/  ULOP3.LUT UR4, UR4, 0x80, URZ, 0xc0, !UPT ;  /* 0x0000008004047892 */ /* 0x000fe4000f8ec03f */
[----:B------:R-:W-:Y:S02]  /*9040*/  UIADD3 UR5, UR5, -0x1, URZ ;  /* 0xffffffff05057890 */ /* 0x000fe4000fffe03f */
[----:B------:R-:W-:Y:S02]  /*9050*/  USHF.L.U32 UR18, UR38, UR6, URZ ;  /* 0x0000000626127299 */ /* 0x000fe4000800063f */
[----:B------:R-:W-:Y:S01]  /*9060*/  ULOP3.LUT UR17, URZ, UR7, URZ, 0x33, !UPT ;  /* 0x000000073f117292 */ /* 0x000fe2000f8e333f */
[----:B------:R-:W-:Y:S01]  /*9070*/  ULDC.64 UR20, c[0x0][0x198] ;  /* 0x0000660000147ab9 */ /* 0x000fe20000000a00 */
[----:B--2---:R-:W-:-:S05]  /*9080*/  VIADD R0, R0, 0x3f ;  /* 0x0000003f00007836 */ /* 0x004fca0000000000 */
[----:B------:R-:W-:-:S04]  /*9090*/  SHF.R.S32.HI R3, RZ, 0x1f, R0 ;  /* 0x0000001fff037819 */ /* 0x000fc80000011400 */
[----:B------:R-:W-:Y:S01]  /*90a0*/  LEA.HI R3, R3, R0, RZ, 0x6 ;  /* 0x0000000003037211 */ /* 0x000fe200078f30ff */
[----:B------:R-:W-:-:S03]  /*90b0*/  IMAD.MOV.U32 R0, RZ, RZ, 0x1 ;  /* 0x00000001ff007424 */ /* 0x000fc600078e00ff */
[--C-:B------:R-:W-:Y:S02]  /*90c0*/  SHF.R.S32.HI R8, RZ, 0x6, R3.reuse ;  /* 0x00000006ff087819 */ /* 0x100fe40000011403 */
[----:B------:R-:W-:-:S03]  /*90d0*/  PRMT R3, R0, 0x7610, R3 ;  /* 0x0000761000037816 */ /* 0x000fc60000000003 */
[----:B------:R-:W-:-:S07]  /*90e0*/  VIADD R0, R8, 0x1 ;  /* 0x0000000108007836 */ /* 0x000fce0000000000 */
.L_x_224:
[----:B------:R-:W-:-:S03]  /*90f0*/  UMOV UR6, 0xffffffff ;  /* 0xffffffff00067882 */ /* 0x000fc60000000000 */
[----:B------:R-:W-:Y:S05]  /*9100*/  BRA.DIV UR6, `(.L_x_214) ;  /* 0x0000001606587947 */ /* 0x000fea000b800000 */
[----:B------:R-:W-:-:S13]  /*9110*/  ELECT P6, URZ, PT ;  /* 0x00000000003f782f */ /* 0x000fda00038c0000 */
.L_x_252:
[----:B------:R-:W1:Y:S01]  /*9120*/  LDC R4, c[0x0][0x28c] ;  /* 0x0000a300ff047b82 */ /* 0x000e620000000800 */
[----:B------:R-:W-:Y:S01]  /*9130*/  BSSY B1, `(.L_x_215) ;  /* 0x0000038000017945 */ /* 0x000fe20003800000 */
[----:B-1----:R-:W-:-:S13]  /*9140*/  ISETP.LT.OR P6, PT, R4, 0x1, !P6 ;  /* 0x000000010400780c */ /* 0x002fda00077c1670 */
[----:B------:R-:W-:Y:S05]  /*9150*/  @P6 BRA `(.L_x_216) ;  /* 0x0000000000d46947 */ /* 0x000fea0003800000 */
[----:B------:R-:W-:Y:S01]  /*9160*/  LEA R20, R20, UR4, 0x8 ;  /* 0x0000000414147c11 */ /* 0x000fe2000f8e40ff */
[----:B------:R-:W-:Y:S01]  /*9170*/  IMAD.MOV.U32 R19, RZ, RZ, RZ ;  /* 0x000000ffff137224 */ /* 0x000fe200078e00ff */
[----:B------:R-:W-:Y:S01]  /*9180*/  SHF.L.U32 R21, R21, 0x7, RZ ;  /* 0x0000000715157819 */ /* 0x000fe200000006ff */
[----:B------:R-:W-:Y:S01]  /*9190*/  IMAD.MOV.U32 R4, RZ, RZ, R0 ;  /* 0x000000ffff047224 */ /* 0x000fe200078e0000 */
[----:B------:R-:W-:Y:S01]  /*91a0*/  MOV R5, R10 ;  /* 0x0000000a00057202 */ /* 0x000fe20000000f00 */
[----:B------:R-:W-:-:S07]  /*91b0*/  IMAD.MOV.U32 R6, RZ, RZ, R9 ;  /* 0x000000ffff067224 */ /* 0x000fce00078e0009 */
.L_x_219:
[----:B------:R-:W1:Y:S01]  /*91c0*/  S2R R12, SR_CgaCtaId ;  /* 0x00000000000c7919 */ /* 0x000e620000008800 */
[----:B------:R-:W-:Y:S02]  /*91d0*/  MOV R7, 0x400 ;  /* 0x0000040000077802 */ /* 0x000fe40000000f00 */
[----:B------:R-:W-:Y:S02]  /*91e0*/  LOP3.LUT P1, RZ, R18, 0x7f, RZ, 0xc0, !PT ;  /* 0x0000007f12ff7812 */ /* 0x000fe4000782c0ff */
[----:B-1----:R-:W-:Y:S02]  /*91f0*/  LEA R15, R12, R7, 0x18 ;  /* 0x000000070c0f7211 */ /* 0x002fe400078ec0ff */
[----:B------:R-:W-:-:S09]  /*9200*/  SHF.L.U32 R7, R5, 0x1f, RZ ;  /* 0x0000001f05077819 */ /* 0x000fd200000006ff */
[----:B------:R-:W1:Y:S01]  /*9210*/  @!P1 LDC R12, c[0x0][0x500] ;  /* 0x00014000ff0c9b82 */ /* 0x000e620000000800 */
[----:B------:R-:W-:-:S04]  /*9220*/  IMAD R14, R6, 0x8, R15 ;  /* 0x00000008060e7824 */ /* 0x000fc800078e020f */
[----:B------:R-:W2:Y:S02]  /*9230*/  SYNCS.PHASECHK.TRANS64.TRYWAIT P0, [R14+URZ+0x20], R7 ;  /* 0x000020070e0075a7 */ /* 0x000ea4000800017f */
[----:B--2---:R-:W-:Y:S05]  /*9240*/  @!P0 BRA `(.L_x_217) ;  /* 0x0000001400288947 */ /* 0x004fea0003800000 */
.L_x_253:
[----:B--2---:R-:W-:Y:S01]  /*9250*/  PRMT R7, R11, 0x9910, RZ ;  /* 0x000099100b077816 */ /* 0x004fe200000000ff */
[----:B-1----:R1:W-:Y:S03]  /*9260*/  @!P1 SYNCS.ARRIVE.TRANS64 RZ, [R14+URZ], R12 ;  /* 0x0000000c0eff99a7 */ /* 0x0023e6000800003f */
[----:B------:R-:W-:-:S13]  /*9270*/  ISETP.NE.AND P0, PT, R7, 0x2, PT ;  /* 0x000000020700780c */ /* 0x000fda0003f05270 */
[----:B-1----:R-:W-:Y:S05]  /*9280*/  @P0 BRA `(.L_x_218) ;  /* 0x0000000000040947 */ /* 0x002fea0003800000 */
[----:B------:R-:W-:Y:S01]  /*9290*/  BPT.TRAP 0x1 ;  /* 0x000000040000795c */ /* 0x000fe20000300000 */
.L_x_218:
[----:B------:R-:W-:Y:S01]  /*92a0*/  R2UR UR7, R6 ;  /* 0x00000000060772ca */ /* 0x000fe200000e0000 */
[----:B------:R-:W-:Y:S01]  /*92b0*/  VIADD R4, R4, 0xffffffff ;  /* 0xffffffff04047836 */ /* 0x000fe20000000000 */
[----:B------:R-:W-:Y:S01]  /*92c0*/  R2UR UR13, R15 ;  /* 0x000000000f0d72ca */ /* 0x000fe200000e0000 */
[----:B------:R-:W-:Y:S01]  /*92d0*/  UIADD3 UR6, UP0, UR20, 0xf0, URZ ;  /* 0x000000f014067890 */ /* 0x000fe2000ff1e03f */
[----:B------:R-:W-:Y:S01]  /*92e0*/  R2UR UR9, R14 ;  /* 0x000000000e0972ca */ /* 0x000fe200000e0000 */
[----:B------:R-:W-:Y:S01]  /*92f0*/  UIADD3 UR24, UP1, UR20, 0x1f0, URZ ;  /* 0x000001f014187890 */ /* 0x000fe2000ff3e03f */
[----:B------:R-:W-:Y:S01]  /*9300*/  R2UR UR11, R21 ;  /* 0x00000000150b72ca */ /* 0x000fe200000e0000 */
[----:B------:R-:W-:Y:S01]  /*9310*/  UMOV UR14, 0x0 ;  /* 0x00000000000e7882 */ /* 0x000fe20000000000 */
[----:B------:R-:W-:Y:S01]  /*9320*/  R2UR UR10, R19 ;  /* 0x00000000130a72ca */ /* 0x000fe200000e0000 */
[----:B------:R-:W-:Y:S01]  /*9330*/  UIADD3.X UR25, URZ, UR21, URZ, UP1, !UPT ;  /* 0x000000153f197290 */ /* 0x000fe20008ffe43f */
[----:B------:R-:W-:Y:S01]  /*9340*/  R2UR UR12, R13 ;  /* 0x000000000d0c72ca */ /* 0x000fe200000e0000 */
[----:B------:R-:W-:Y:S01]  /*9350*/  UMOV UR15, 0x10000000 ;  /* 0x10000000000f7882 */ /* 0x000fe20000000000 */
[----:B------:R-:W-:Y:S01]  /*9360*/  R2UR UR19, R20 ;  /* 0x00000000141372ca */ /* 0x000fe200000e0000 */
[----:B------:R-:W-:Y:S01]  /*9370*/  USHF.L.U32 UR7, UR7, 0xe, URZ ;  /* 0x0000000e07077899 */ /* 0x000fe2000800063f */
[----:B------:R-:W-:Y:S01]  /*9380*/  ISETP.GT.AND P1, PT, R4, 0x1, PT ;  /* 0x000000010400780c */ /* 0x000fe20003f24270 */
[----:B------:R-:W-:Y:S01]  /*9390*/  UMOV UR23, 0x30000 ;  /* 0x0003000000177882 */ /* 0x000fe20000000000 */
[----:B------:R-:W-:Y:S01]  /*93a0*/  IADD3 R6, R6, 0x1, RZ ;  /* 0x0000000106067810 */ /* 0x000fe20007ffe0ff */
[----:B------:R-:W-:Y:S01]  /*93b0*/  ULOP3.LUT UR8, UR7, 0x2000, UR22, 0xf8, !UPT ;  /* 0x0000200007087892 */ /* 0x000fe2000f8ef816 */
[----:B------:R-:W-:-:S02]  /*93c0*/  VIADD R19, R19, 0x40 ;  /* 0x0000004013137836 */ /* 0x000fc40000000000 */
[C---:B------:R-:W-:Y:S01]  /*93d0*/  ISETP.NE.AND P0, PT, R6.reuse, 0x4, PT ;  /* 0x000000040600780c */ /* 0x040fe20003f05270 */
[----:B------:R-:W-:Y:S02]  /*93e0*/  ULEA UR8, UR8, UR13, 0x1 ;  /* 0x0000000d08087291 */ /* 0x000fe4000f8e083f */
[----:B------:R-:W-:Y:S01]  /*93f0*/  UIADD3 UR13, UR13, 0x8400, UR7 ;  /* 0x000084000d0d7890 */ /* 0x000fe2000fffe007 */
[----:B------:R-:W-:Y:S01]  /*9400*/  SEL R12, RZ, 0x1, P0 ;  /* 0x00000001ff0c7807 */ /* 0x000fe20000000000 */
[----:B------:R-:W-:Y:S01]  /*9410*/  UIADD3.X UR7, URZ, UR21, URZ, UP0, !UPT ;  /* 0x000000153f077290 */ /* 0x000fe200087fe43f */
[----:B------:R-:W-:Y:S01]  /*9420*/  SEL R6, R6, RZ, P0 ;  /* 0x000000ff06067207 */ /* 0x000fe20000000000 */
[----:B------:R-:W-:Y:S01]  /*9430*/  UIADD3 UR16, UR8, 0x18400, URZ ;  /* 0x0001840008107890 */ /* 0x000fe2000fffe03f */
[----:B------:R-:W-:Y:S02]  /*9440*/  LOP3.LUT R5, R5, R12, RZ, 0x3c, !PT ;  /* 0x0000000c05057212 */ /* 0x000fe400078e3cff */
[----:B------:R-:W-:-:S04]  /*9450*/  UMOV UR8, UR13 ;  /* 0x0000000d00087c82 */ /* 0x000fc80008000000 */
[----:B------:R1:W-:Y:S02]  /*9460*/  UTMALDG.3D [UR8], [UR6], desc[UR14] ;  /* 0x00000e08060075b4 */ /* 0x0003e40008011000 */
[----:B-1----:R-:W-:Y:S01]  /*9470*/  UMOV UR8, UR16 ;  /* 0x0000001000087c82 */ /* 0x002fe20008000000 */
[----:B------:R-:W-:Y:S02]  /*9480*/  UMOV UR11, UR19 ;  /* 0x00000013000b7c82 */ /* 0x000fe40008000000 */
[----:B------:R1:W-:Y:S02]  /*9490*/  UTMALDG.3D.MULTICAST [UR8], [UR24], UR23, desc[UR14] ;  /* 0x00000e08180073b4 */ /* 0x0003e40008011817 */
[----:B-1----:R-:W-:Y:S05]  /*94a0*/  @P1 BRA `(.L_x_219) ;  /* 0xfffffffc00441947 */ /* 0x002fea000383ffff */
.L_x_216:
[----:B------:R-:W-:Y:S05]  /*94b0*/  BSYNC B1 ;  /* 0x0000000000017941 */ /* 0x000fea0003800000 */
.L_x_215:
[----:B------:R-:W-:Y:S01]  /*94c0*/  LOP3.LUT P1, RZ, R3, 0xff, RZ, 0xc0, !PT ;  /* 0x000000ff03ff7812 */ /* 0x000fe2000782c0ff */
[----:B------:R-:W-:Y:S01]  /*94d0*/  ULDC.64 UR6, c[0x0][0x8f8] ;  /* 0x00023e0000067ab9 */ /* 0x000fe20000000a00 */
[----:B------:R-:W-:Y:S01]  /*94e0*/  IADD3 R9, R8, R9, RZ ;  /* 0x0000000908097210 */ /* 0x000fe20007ffe0ff */
[----:B------:R-:W-:Y:S01]  /*94f0*/  BSSY B1, `(.L_x_220) ;  /* 0x000006c000017945 */ /* 0x000fe20003800000 */
[----:B------:R-:W-:Y:S01]  /*9500*/  IADD3 R16, P2, R16, UR46, RZ ;  /* 0x0000002e10107c10 */ /* 0x000fe2000ff5e0ff */
[----:B------:R-:W-:Y:S01]  /*9510*/  IMAD.MOV.U32 R21, RZ, RZ, -0x1 ;  /* 0xffffffffff157424 */ /* 0x000fe200078e00ff */
[----:B------:R-:W-:Y:S01]  /*9520*/  SHF.R.U32.HI R3, RZ, 0x2, R9 ;  /* 0x00000002ff037819 */ /* 0x000fe20000011609 */
[----:B------:R-:W-:Y:S01]  /*9530*/  IMAD.MOV.U32 R20, RZ, RZ, -0x1 ;  /* 0xffffffffff147424 */ /* 0x000fe200078e00ff */
[----:B------:R-:W-:Y:S02]  /*9540*/  ISETP.GT.U32.AND P0, PT, R9, 0x3, PT ;  /* 0x000000030900780c */ /* 0x000fe40003f04070 */
[----:B------:R-:W-:-:S02]  /*9550*/  LOP3.LUT R3, R3, 0x1, RZ, 0xc0, !PT ;  /* 0x0000000103037812 */ /* 0x000fc400078ec0ff */
[----:B------:R-:W-:Y:S01]  /*9560*/  ISETP.LT.U32.AND P0, PT, R8, 0x4, P0 ;  /* 0x000000040800780c */ /* 0x000fe20000701070 */
[----:B------:R-:W1:Y:S01]  /*9570*/  @P1 S2R R5, SR_CgaCtaId ;  /* 0x0000000000051919 */ /* 0x000e620000008800 */
[----:B------:R-:W-:Y:S02]  /*9580*/  @P1 MOV R4, 0x400 ;  /* 0x0000040000041802 */ /* 0x000fe40000000f00 */
[----:B------:R-:W-:Y:S02]  /*9590*/  IADD3.X R17, R17, UR39, RZ, P2, !PT ;  /* 0x0000002711117c10 */ /* 0x000fe400097fe4ff */
[----:B------:R-:W-:Y:S02]  /*95a0*/  ISETP.GE.U32.AND P2, PT, R16, UR6, PT ;  /* 0x0000000610007c0c */ /* 0x000fe4000bf46070 */
[----:B------:R-:W-:Y:S02]  /*95b0*/  MOV R13, 0xffffffff ;  /* 0xffffffff000d7802 */ /* 0x000fe40000000f00 */
[----:B------:R-:W-:-:S02]  /*95c0*/  LOP3.LUT R9, R9, 0x3, RZ, 0xc0, !PT ;  /* 0x0000000309097812 */ /* 0x000fc400078ec0ff */
[----:B-1----:R-:W-:-:S04]  /*95d0*/  @P1 LEA R4, R5, R4, 0x18 ;  /* 0x0000000405041211 */ /* 0x002fc800078ec0ff */
[----:B------:R1:W-:Y:S01]  /*95e0*/  @P1 SYNCS.ARRIVE.TRANS64.A1T0 RZ, [R4+URZ+0x88], RZ ;  /* 0x000088ff04ff19a7 */ /* 0x0003e2000810003f */
[----:B------:R-:W-:Y:S02]  /*95f0*/  ISETP.NE.U32.AND P1, PT, R3, 0x1, PT ;  /* 0x000000010300780c */ /* 0x000fe40003f25070 */
[----:B------:R-:W-:Y:S02]  /*9600*/  SEL R3, RZ, 0x1, !P0 ;  /* 0x00000001ff037807 */ /* 0x000fe40004000000 */
[----:B------:R-:W-:Y:S02]  /*9610*/  ISETP.GE.U32.AND.EX P0, PT, R17, UR7, PT, P2 ;  /* 0x0000000711007c0c */ /* 0x000fe4000bf06120 */
[----:B------:R-:W-:-:S04]  /*9620*/  ISETP.GT.U32.AND P1, PT, R8, 0x3, !P1 ;  /* 0x000000030800780c */ /* 0x000fc80004f24070 */
[----:B-1----:R-:W-:-:S04]  /*9630*/  SEL R4, RZ, 0x1, !P1 ;  /* 0x00000001ff047807 */ /* 0x002fc80004800000 */
[--C-:B------:R-:W-:Y:S02]  /*9640*/  LOP3.LUT R10, R4, R10, R3.reuse, 0x96, !PT ;  /* 0x0000000a040a7212 */ /* 0x100fe400078e9603 */
[----:B------:R-:W-:Y:S02]  /*9650*/  PRMT R4, RZ, 0x7610, R4 ;  /* 0x00007610ff047816 */ /* 0x000fe40000000004 */
[----:B------:R-:W-:Y:S01]  /*9660*/  PRMT R3, RZ, 0x7610, R3 ;  /* 0x00007610ff037816 */ /* 0x000fe20000000003 */
[----:B------:R-:W-:Y:S06]  /*9670*/  @P0 BRA `(.L_x_221) ;  /* 0x00000004004c0947 */ /* 0x000fec0003800000 */
[----:B------:R-:W1:Y:S01]  /*9680*/  S2R R14, SR_CTAID.X ;  /* 0x00000000000e7919 */ /* 0x000e620000002500 */
[----:B------:R-:W-:Y:S01]  /*9690*/  ULDC.64 UR6, c[0x0][0x8d0] ;  /* 0x0002340000067ab9 */ /* 0x000fe20000000a00 */
[----:B------:R-:W2:Y:S01]  /*96a0*/  LDC R15, c[0x0][0x144] ;  /* 0x00005100ff0f7b82 */ /* 0x000ea20000000800 */
[----:B------:R-:W-:Y:S01]  /*96b0*/  ISETP.NE.U32.AND P0, PT, RZ, UR6, PT ;  /* 0x00000006ff007c0c */ /* 0x000fe2000bf05070 */
[----:B------:R-:W3:Y:S01]  /*96c0*/  S2R R12, SR_CTAID.Y ;  /* 0x00000000000c7919 */ /* 0x000ee20000002600 */
[----:B------:R-:W-:Y:S01]  /*96d0*/  ULDC UR8, c[0x0][0x150] ;  /* 0x0000540000087ab9 */ /* 0x000fe20000000800 */
[----:B------:R-:W-:Y:S01]  /*96e0*/  ULDC UR9, c[0x0][0x8d8] ;  /* 0x0002360000097ab9 */ /* 0x000fe20000000800 */
[----:B------:R-:W-:Y:S01]  /*96f0*/  ISETP.NE.AND.EX P0, PT, RZ, UR7, PT, P0 ;  /* 0x00000007ff007c0c */ /* 0x000fe2000bf05300 */
[----:B------:R-:W-:Y:S01]  /*9700*/  IMAD.MOV.U32 R4, RZ, RZ, R16 ;  /* 0x000000ffff047224 */ /* 0x000fe200078e0010 */
[----:B-1----:R-:W-:-:S05]  /*9710*/  I2FP.F32.U32 R5, R14 ;  /* 0x0000000e00057245 */ /* 0x002fca0000201000 */
[----:B------:R-:W-:Y:S01]  /*9720*/  FMUL R19, R5, UR8 ;  /* 0x0000000805137c20 */ /* 0x000fe20008400000 */
[----:B------:R-:W-:-:S05]  /*9730*/  IMAD.MOV.U32 R5, RZ, RZ, R17 ;  /* 0x000000ffff057224 */ /* 0x000fca00078e0011 */
[----:B---3--:R-:W-:Y:S05]  /*9740*/  @!P0 BRA `(.L_x_222) ;  /* 0x0000000000288947 */ /* 0x008fea0003800000 */
[----:B------:R-:W-:Y:S02]  /*9750*/  ULDC UR8, c[0x0][0x8dc] ;  /* 0x0002370000087ab9 */ /* 0x000fe40000000800 */
[----:B------:R-:W-:-:S04]  /*9760*/  IADD3 R5, P0, R16, UR8, RZ ;  /* 0x0000000810057c10 */ /* 0x000fc8000ff1e0ff */
[----:B------:R-:W-:-:S05]  /*9770*/  IADD3.X R13, RZ, R17, RZ, P0, !PT ;  /* 0x00000011ff0d7210 */ /* 0x000fca00007fe4ff */
[----:B------:R-:W-:-:S04]  /*9780*/  IMAD.WIDE.U32 R6, R13, UR6, RZ ;  /* 0x000000060d067c25 */ /* 0x000fc8000f8e00ff */
[----:B------:R-:W-:-:S04]  /*9790*/  IMAD.WIDE.U32 R6, P0, R5, UR7, R6 ;  /* 0x0000000705067c25 */ /* 0x000fc8000f800006 */
[----:B------:R-:W-:-:S04]  /*97a0*/  IMAD.WIDE.U32 R4, R5, UR6, RZ ;  /* 0x0000000605047c25 */ /* 0x000fc8000f8e00ff */
[----:B------:R-:W-:Y:S01]  /*97b0*/  IMAD.MOV.U32 R4, RZ, RZ, R7 ;  /* 0x000000ffff047224 */ /* 0x000fe200078e0007 */
[----:B------:R-:W-:Y:S01]  /*97c0*/  IADD3 RZ, P1, R5, R6, RZ ;  /* 0x0000000605ff7210 */ /* 0x000fe20007f3e0ff */
[----:B------:R-:W-:-:S04]  /*97d0*/  IMAD.X R5, RZ, RZ, RZ, P0 ;  /* 0x000000ffff057224 */ /* 0x000fc800000e06ff */
[----:B------:R-:W-:-:S08]  /*97e0*/  IMAD.WIDE.U32.X R4, R13, UR7, R4, P1 ;  /* 0x000000070d047c25 */ /* 0x000fd000088e0404 */
.L_x_222:
[--C-:B------:R-:W-:Y:S01]  /*97f0*/  SHF.R.U64 R13, R4, UR9, R5.reuse ;  /* 0x00000009040d7c19 */ /* 0x100fe20008001205 */
[----:B------:R-:W1:Y:S01]  /*9800*/  F2I.U32.TRUNC.NTZ R19, R19 ;  /* 0x0000001300137305 */ /* 0x000e62000020f000 */
[----:B------:R-:W-:Y:S01]  /*9810*/  SHF.R.U32.HI R4, RZ, UR9, R5 ;  /* 0x00000009ff047c19 */ /* 0x000fe20008011605 */
[----:B------:R-:W-:Y:S01]  /*9820*/  ULDC.64 UR6, c[0x0][0x8c8] ;  /* 0x0002320000067ab9 */ /* 0x000fe20000000a00 */
[----:B------:R-:W-:Y:S01]  /*9830*/  IADD3 R7, P0, RZ, -R13, RZ ;  /* 0x8000000dff077210 */ /* 0x000fe20007f1e0ff */
[----:B------:R-:W-:Y:S01]  /*9840*/  ULDC.64 UR8, c[0x0][0x8e8] ;  /* 0x00023a0000087ab9 */ /* 0x000fe20000000a00 */
[----:B------:R-:W3:Y:S02]  /*9850*/  LDC R21, c[0x0][0x148] ;  /* 0x00005200ff157b82 */ /* 0x000ee40000000800 */
[----:B------:R-:W-:Y:S02]  /*9860*/  IADD3.X R4, RZ, ~R4, RZ, P0, !PT ;  /* 0x80000004ff047210 */ /* 0x000fe400007fe4ff */
[----:B------:R-:W-:-:S03]  /*9870*/  ISETP.NE.U32.AND P0, PT, RZ, UR8, PT ;  /* 0x00000008ff007c0c */ /* 0x000fc6000bf05070 */
[----:B------:R-:W-:Y:S01]  /*9880*/  IMAD R6, R4, UR6, RZ ;  /* 0x0000000604067c24 */ /* 0x000fe2000f8e02ff */
[----:B------:R-:W-:Y:S01]  /*9890*/  ISETP.NE.AND.EX P0, PT, RZ, UR9, PT, P0 ;  /* 0x00000009ff007c0c */ /* 0x000fe2000bf05300 */
[----:B------:R-:W-:Y:S01]  /*98a0*/  IMAD.WIDE.U32 R4, R7, UR6, R16 ;  /* 0x0000000607047c25 */ /* 0x000fe2000f8e0010 */
[----:B------:R-:W-:-:S03]  /*98b0*/  ULDC UR6, c[0x0][0x8c0] ;  /* 0x0002300000067ab9 */ /* 0x000fc60000000800 */
[----:B------:R-:W-:Y:S01]  /*98c0*/  IMAD R7, R7, UR7, R6 ;  /* 0x0000000707077c24 */ /* 0x000fe2000f8e0206 */
[----:B------:R-:W-:Y:S01]  /*98d0*/  ULDC UR7, c[0x0][0x154] ;  /* 0x0000550000077ab9 */ /* 0x000fe20000000800 */
[----:B-1----:R-:W-:Y:S02]  /*98e0*/  IMAD.MOV R6, RZ, RZ, -R19 ;  /* 0x000000ffff067224 */ /* 0x002fe400078e0a13 */
[----:B------:R-:W-:Y:S02]  /*98f0*/  IMAD.IADD R5, R5, 0x1, R7 ;  /* 0x0000000105057824 */ /* 0x000fe400078e0207 */
[----:B--2---:R-:W-:Y:S01]  /*9900*/  IMAD R14, R15, R6, R14 ;  /* 0x000000060f0e7224 */ /* 0x004fe200078e020e */
[----:B------:R-:W-:Y:S02]  /*9910*/  I2FP.F32.U32 R6, R12 ;  /* 0x0000000c00067245 */ /* 0x000fe40000201000 */
[--C-:B------:R-:W-:Y:S02]  /*9920*/  SHF.R.U64 R15, R4, UR6, R5.reuse ;  /* 0x00000006040f7c19 */ /* 0x100fe40008001205 */
[----:B------:R-:W-:Y:S01]  /*9930*/  SHF.R.U32.HI R4, RZ, UR6, R5 ;  /* 0x00000006ff047c19 */ /* 0x000fe20008011605 */
[----:B------:R-:W-:Y:S01]  /*9940*/  FMUL R6, R6, UR7 ;  /* 0x0000000706067c20 */ /* 0x000fe20008400000 */
[----:B------:R-:W-:-:S02]  /*9950*/  ULDC UR6, c[0x0][0x8b0] ;  /* 0x00022c0000067ab9 */ /* 0x000fc40000000800 */
[--C-:B------:R-:W-:Y:S01]  /*9960*/  SHF.R.U32.HI R5, RZ, UR6, R4.reuse ;  /* 0x00000006ff057c19 */ /* 0x100fe20008011604 */
[----:B------:R1:W2:Y:S01]  /*9970*/  F2I.U32.TRUNC.NTZ R24, R6 ;  /* 0x0000000600187305 */ /* 0x0002a2000020f000 */
[----:B------:R-:W-:Y:S01]  /*9980*/  SHF.R.U64 R20, R15, UR6, R4 ;  /* 0x000000060f147c19 */ /* 0x000fe20008001204 */
[----:B------:R-:W-:Y:S02]  /*9990*/  ULDC UR6, c[0x0][0x900] ;  /* 0x0002400000067ab9 */ /* 0x000fe40000000800 */
[--C-:B------:R-:W-:Y:S02]  /*99a0*/  SHF.R.U32.HI R23, RZ, UR6, R5.reuse ;  /* 0x00000006ff177c19 */ /* 0x100fe40008011605 */
[----:B------:R-:W-:-:S03]  /*99b0*/  SHF.R.U64 R19, R20, UR6, R5 ;  /* 0x0000000614137c19 */ /* 0x000fc60008001205 */
[----:B------:R-:W-:Y:S01]  /*99c0*/  IMAD.MOV.U32 R5, RZ, RZ, R23 ;  /* 0x000000ffff057224 */ /* 0x000fe200078e0017 */
[----:B------:R-:W-:Y:S01]  /*99d0*/  MOV R4, R19 ;  /* 0x0000001300047202 */ /* 0x000fe20000000f00 */
[----:B-1----:R-:W-:Y:S06]  /*99e0*/  @!P0 BRA `(.L_x_223) ;  /* 0x0000000000288947 */ /* 0x002fec0003800000 */
[----:B------:R-:W-:Y:S02]  /*99f0*/  ULDC UR6, c[0x0][0x8f4] ;  /* 0x00023d0000067ab9 */ /* 0x000fe40000000800 */
[----:B------:R-:W-:-:S05]  /*9a00*/  IADD3 R5, P0, R19, UR6, RZ ;  /* 0x0000000613057c10 */ /* 0x000fca000ff1e0ff */
[----:B------:R-:W-:-:S04]  /*9a10*/  IMAD.X R23, RZ, RZ, R23, P0 ;  /* 0x000000ffff177224 */ /* 0x000fc800000e0617 */
[----:B------:R-:W-:-:S04]  /*9a20*/  IMAD.WIDE.U32 R6, R23, UR8, RZ ;  /* 0x0000000817067c25 */ /* 0x000fc8000f8e00ff */
[----:B------:R-:W-:-:S04]  /*9a30*/  IMAD.WIDE.U32 R6, P0, R5, UR9, R6 ;  /* 0x0000000905067c25 */ /* 0x000fc8000f800006 */
[----:B------:R-:W-:-:S04]  /*9a40*/  IMAD.WIDE.U32 R4, R5, UR8, RZ ;  /* 0x0000000805047c25 */ /* 0x000fc8000f8e00ff */
[----:B------:R-:W-:Y:S01]  /*9a50*/  IMAD.MOV.U32 R4, RZ, RZ, R7 ;  /* 0x000000ffff047224 */ /* 0x000fe200078e0007 */
[----:B------:R-:W-:Y:S02]  /*9a60*/  IADD3 RZ, P1, R5, R6, RZ ;  /* 0x0000000605ff7210 */ /* 0x000fe40007f3e0ff */
[----:B------:R-:W-:-:S03]  /*9a70*/  IADD3.X R5, RZ, RZ, RZ, P0, !PT ;  /* 0x000000ffff057210 */ /* 0x000fc600007fe4ff */
[----:B------:R-:W-:-:S08]  /*9a80*/  IMAD.WIDE.U32.X R4, R23, UR9, R4, P1 ;  /* 0x0000000917047c25 */ /* 0x000fd000088e0404 */
.L_x_223:
[----:B------:R-:W-:Y:S01]  /*9a90*/  ISETP.NE.AND P0, PT, R2, 0x1, PT ;  /* 0x000000010200780c */ /* 0x000fe20003f05270 */
[----:B------:R-:W-:Y:S01]  /*9aa0*/  ULDC UR6, c[0x0][0x8f0] ;  /* 0x00023c0000067ab9 */ /* 0x000fe20000000800 */
[----:B------:R-:W-:Y:S01]  /*9ab0*/  LOP3.LUT R20, R20, UR17, RZ, 0xc0, !PT ;  /* 0x0000001114147c12 */ /* 0x000fe2000f8ec0ff */
[----:B--2---:R-:W-:Y:S01]  /*9ac0*/  IMAD.MOV R24, RZ, RZ, -R24 ;  /* 0x000000ffff187224 */ /* 0x004fe200078e0a18 */
[----:B------:R-:W-:Y:S01]  /*9ad0*/  SHF.R.U64 R5, R4, UR6, R5 ;  /* 0x0000000604057c19 */ /* 0x000fe20008001205 */
[----:B------:R-:W-:Y:S01]  /*9ae0*/  ULDC UR6, c[0x0][0x8e0] ;  /* 0x0002380000067ab9 */ /* 0x000fe20000000800 */
[----:B------:R-:W-:Y:S01]  /*9af0*/  LOP3.LUT R6, R15, UR5, RZ, 0xc0, !PT ;  /* 0x000000050f067c12 */ /* 0x000fe2000f8ec0ff */
[----:B------:R-:W-:Y:S01]  /*9b00*/  ULDC UR7, c[0x0][0x8b8] ;  /* 0x00022e0000077ab9 */ /* 0x000fe20000000800 */
[C---:B------:R-:W-:Y:S01]  /*9b10*/  IADD3 R4, -R5.reuse, RZ, RZ ;  /* 0x000000ff05047210 */ /* 0x040fe20007ffe1ff */
[----:B------:R-:W-:-:S04]  /*9b20*/  IMAD R5, R5, UR18, R20 ;  /* 0x0000001205057c24 */ /* 0x000fc8000f8e0214 */
[----:B---3--:R-:W-:Y:S02]  /*9b30*/  @P0 IMAD R14, R21, R24, R12 ;  /* 0x00000018150e0224 */ /* 0x008fe400078e020c */
[----:B------:R-:W-:Y:S01]  /*9b40*/  IMAD R19, R4, UR6, R19 ;  /* 0x0000000604137c24 */ /* 0x000fe2000f8e0213 */
[----:B------:R-:W-:Y:S01]  /*9b50*/  ULDC UR6, c[0x0][0x8a8] ;  /* 0x00022a0000067ab9 */ /* 0x000fe20000000800 */
[----:B------:R-:W-:Y:S02]  /*9b60*/  IMAD R14, R5, UR7, R14 ;  /* 0x00000007050e7c24 */ /* 0x000fe4000f8e020e */
[----:B------:R-:W-:Y:S02]  /*9b70*/  IMAD R19, R19, UR6, R6 ;  /* 0x0000000613137c24 */ /* 0x000fe4000f8e0206 */
[----:B------:R-:W-:-:S03]  /*9b80*/  IMAD.MOV.U32 R4, RZ, RZ, 0x1 ;  /* 0x00000001ff047424 */ /* 0x000fc600078e00ff */
[----:B------:R-:W-:Y:S02]  /*9b90*/  SEL R20, R19, R14, !P0 ;  /* 0x0000000e13147207 */ /* 0x000fe40004000000 */
[----:B------:R-:W-:-:S07]  /*9ba0*/  SEL R21, R14, R19, !P0 ;  /* 0x000000130e157207 */ /* 0x000fce0004000000 */
.L_x_221:
[----:B------:R-:W-:Y:S05]  /*9bb0*/  BSYNC B1 ;  /* 0x0000000000017941 */ /* 0x000fea0003800000 */
.L_x_220:
[----:B------:R-:W-:-:S13]  /*9bc0*/  LOP3.LUT P0, RZ, R4, 0xff, RZ, 0xc0, !PT ;  /* 0x000000ff04ff7812 */ /* 0x000fda000780c0ff */
[----:B------:R-:W-:Y:S05]  /*9bd0*/  @P0 BRA `(.L_x_224) ;  /* 0xfffffff400440947 */ /* 0x000fea000383ffff */
[----:B------:R-:W-:Y:S05]  /*9be0*/  BSYNC B0 ;  /* 0x0000000000007941 */ /* 0x000fea0003800000 */
.L_x_213:
[----:B------:R-:W-:-:S03]  /*9bf0*/  UMOV UR6, 0xffffffff ;  /* 0xffffffff00067882 */ /* 0x000fc60000000000 */
[----:B------:R-:W-:Y:S05]  /*9c00*/  BRA.DIV UR6, `(.L_x_225) ;  /* 0x0000000a06cc7947 */ /* 0x000fea000b800000 */
[----:B------:R-:W-:-:S13]  /*9c10*/  ELECT P6, URZ, PT ;  /* 0x00000000003f782f */ /* 0x000fda00038c0000 */
.L_x_256:
[----:B------:R-:W-:Y:S05]  /*9c20*/  @!P6 BRA `(.L_x_13) ;  /* 0x0000000000a4e947 */ /* 0x000fea0003800000 */
[----:B------:R-:W-:-:S04]  /*9c30*/  LOP3.LUT R22, R22, 0x2, RZ, 0xfc, !PT ;  /* 0x0000000216167812 */ /* 0x000fc800078efcff */
[----:B------:R-:W-:-:S13]  /*9c40*/  ISETP.NE.AND P0, PT, R22, 0x3, PT ;  /* 0x000000031600780c */ /* 0x000fda0003f05270 */
[----:B------:R-:W-:Y:S05]  /*9c50*/  @!P0 BRA `(.L_x_226) ;  /* 0x0000000000048947 */ /* 0x000fea0003800000 */
[----:B-1----:R-:W-:Y:S01]  /*9c60*/  BPT.TRAP 0x1 ;  /* 0x000000040000795c */ /* 0x002fe20000300000 */
.L_x_226:
[----:B------:R-:W2:Y:S01]  /*9c70*/  S2R R3, SR_CgaCtaId ;  /* 0x0000000000037919 */ /* 0x000ea20000008800 */
[----:B------:R-:W-:Y:S02]  /*9c80*/  MOV R0, 0x400 ;  /* 0x0000040000007802 */ /* 0x000fe40000000f00 */
[----:B------:R-:W-:Y:S02]  /*9c90*/  SHF.L.U32 R2, R10, 0x1f, RZ ;  /* 0x0000001f0a027819 */ /* 0x000fe400000006ff */
[----:B--2---:R-:W-:-:S05]  /*9ca0*/  LEA R0, R3, R0, 0x18 ;  /* 0x0000000003007211 */ /* 0x004fca00078ec0ff */
[----:B------:R-:W-:-:S05]  /*9cb0*/  VIADD R0, R0, 0x20 ;  /* 0x0000002000007836 */ /* 0x000fca0000000000 */
[C---:B------:R-:W-:Y:S01]  /*9cc0*/  LEA R5, R9.reuse, R0, 0x3 ;  /* 0x0000000009057211 */ /* 0x040fe200078e18ff */
[----:B------:R-:W-:-:S03]  /*9cd0*/  VIADD R9, R9, 0x1 ;  /* 0x0000000109097836 */ /* 0x000fc60000000000 */
[----:B------:R-:W2:Y:S02]  /*9ce0*/  SYNCS.PHASECHK.TRANS64.TRYWAIT P0, [R5+URZ], R2 ;  /* 0x00000002050075a7 */ /* 0x000ea4000800017f */
[----:B------:R-:W-:-:S04]  /*9cf0*/  ISETP.NE.AND P1, PT, R9, 0x4, PT ;  /* 0x000000040900780c */ /* 0x000fc80003f25270 */
[----:B------:R-:W-:Y:S02]  /*9d00*/  SEL R3, RZ, 0x1, P1 ;  /* 0x00000001ff037807 */ /* 0x000fe40000800000 */
[----:B------:R-:W-:Y:S02]  /*9d10*/  SEL R9, R9, RZ, P1 ;  /* 0x000000ff09097207 */ /* 0x000fe40000800000 */
[----:B------:R-:W-:-:S03]  /*9d20*/  LOP3.LUT R10, R10, R3, RZ, 0x3c, !PT ;  /* 0x000000030a0a7212 */ /* 0x000fc600078e3cff */
[----:B------:R-:W-:Y:S01]  /*9d30*/  IMAD R7, R9, 0x8, R0 ;  /* 0x0000000809077824 */ /* 0x000fe200078e0200 */
[----:B------:R-:W-:Y:S01]  /*9d40*/  SHF.L.U32 R4, R10, 0x1f, RZ ;  /* 0x0000001f0a047819 */ /* 0x000fe200000006ff */
[----:B--2---:R-:W-:Y:S06]  /*9d50*/  @!P0 BRA `(.L_x_227) ;  /* 0x0000000800988947 */ /* 0x004fec0003800000 */
.L_x_257:
[----:B------:R-:W3:Y:S01]  /*9d60*/  SYNCS.PHASECHK.TRANS64.TRYWAIT P0, [R7+URZ], R4 ;  /* 0x00000004070075a7 */ /* 0x000ee2000800017f */
[----:B--2---:R-:W-:-:S04]  /*9d70*/  IADD3 R2, R9, 0x1, RZ ;  /* 0x0000000109027810 */ /* 0x004fc80007ffe0ff */
[----:B------:R-:W-:-:S04]  /*9d80*/  ISETP.NE.AND P1, PT, R2, 0x4, PT ;  /* 0x000000040200780c */ /* 0x000fc80003f25270 */
[----:B------:R-:W-:Y:S02]  /*9d90*/  SEL R3, RZ, 0x1, P1 ;  /* 0x00000001ff037807 */ /* 0x000fe40000800000 */
[----:B------:R-:W-:Y:S02]  /*9da0*/  SEL R9, R2, RZ, P1 ;  /* 0x000000ff02097207 */ /* 0x000fe40000800000 */
[----:B------:R-:W-:-:S03]  /*9db0*/  LOP3.LUT R11, R10, R3, RZ, 0x3c, !PT ;  /* 0x000000030a0b7212 */ /* 0x000fc600078e3cff */
[----:B------:R-:W-:Y:S01]  /*9dc0*/  IMAD R6, R9, 0x8, R0 ;  /* 0x0000000809067824 */ /* 0x000fe200078e0200 */
[----:B------:R-:W-:Y:S01]  /*9dd0*/  SHF.L.U32 R5, R11, 0x1f, RZ ;  /* 0x0000001f0b057819 */ /* 0x000fe200000006ff */
[----:B---3--:R-:W-:Y:S06]  /*9de0*/  @!P0 BRA `(.L_x_228) ;  /* 0x0000000800888947 */ /* 0x008fec0003800000 */
.L_x_258:
[----:B------:R-:W3:Y:S01]  /*9df0*/  SYNCS.PHASECHK.TRANS64.TRYWAIT P0, [R6+URZ], R5 ;  /* 0x00000005060075a7 */ /* 0x000ee2000800017f */
[----:B------:R-:W-:-:S05]  /*9e00*/  VIADD R2, R9, 0x1 ;  /* 0x0000000109027836 */ /* 0x000fca0000000000 */
[----:B------:R-:W-:-:S04]  /*9e10*/  ISETP.NE.AND P1, PT, R2, 0x4, PT ;  /* 0x000000040200780c */ /* 0x000fc80003f25270 */
[----:B--2---:R-:W-:Y:S02]  /*9e20*/  SEL R4, RZ, 0x1, P1 ;  /* 0x00000001ff047807 */ /* 0x004fe40000800000 */
[----:B------:R-:W-:Y:S02]  /*9e30*/  SEL R3, R2, RZ, P1 ;  /* 0x000000ff02037207 */ /* 0x000fe40000800000 */
[----:B------:R-:W-:Y:S01]  /*9e40*/  LOP3.LUT R4, R11, R4, RZ, 0x3c, !PT ;  /* 0x000000040b047212 */ /* 0x000fe200078e3cff */
[----:B---3--:R-:W-:Y:S06]  /*9e50*/  @!P0 BRA `(.L_x_229) ;  /* 0x0000000800808947 */ /* 0x008fec0003800000 */
.L_x_259:
[----:B------:R-:W-:Y:S02]  /*9e60*/  LEA R3, R3, R0, 0x3 ;  /* 0x0000000003037211 */ /* 0x000fe400078e18ff */
[----:B------:R-:W-:-:S07]  /*9e70*/  SHF.L.U32 R0, R4, 0x1f, RZ ;  /* 0x0000001f04007819 */ /* 0x000fce00000006ff */
.L_x_230:
[----:B---3--:R3:W4:Y:S02]  /*9e80*/  SYNCS.PHASECHK.TRANS64.TRYWAIT P0, [R3+URZ], R0 ;  /* 0x00000000030075a7 */ /* 0x008724000800017f */
[----:B----4-:R-:W-:Y:S05]  /*9e90*/  @!P0 NANOSLEEP.SYNCS 0x989680 ;  /* 0x009896800000895d */ /* 0x010fea0003900000 */
[----:B------:R-:W4:Y:S02]  /*9ea0*/  @!P0 SYNCS.PHASECHK.TRANS64 P0, [R3+URZ], R0 ;  /* 0x00000000030085a7 */ /* 0x000f24000800007f */
[----:B----4-:R-:W-:Y:S05]  /*9eb0*/  @!P0 BRA `(.L_x_230) ;  /* 0xfffffffc00f08947 */ /* 0x010fea000383ffff */
.L_x_13:
[----:B-1----:R-:W-:Y:S05]  /*9ec0*/  BSYNC B6 ;  /* 0x0000000000067941 */ /* 0x002fea0003800000 */
.L_x_11:
[----:B------:R-:W-:Y:S05]  /*9ed0*/  EXIT ;  /* 0x000000000000794d */ /* 0x000fea0003800000 */
.L_x_26:
[----:B---3--:R3:W4:Y:S02]  /*9ee0*/  SYNCS.PHASECHK.TRANS64.TRYWAIT P1, [R3+URZ], R0 ;  /* 0x00000000030075a7 */ /* 0x008724000802017f */
[----:B----4-:R-:W-:Y:S05]  /*9ef0*/  @!P1 NANOSLEEP.SYNCS 0x989680 ;  /* 0x009896800000995d */ /* 0x010fea0003900000 */
[----:B------:R-:W4:Y:S02]  /*9f00*/  @!P1 SYNCS.PHASECHK.TRANS64 P1, [R3+URZ], R0 ;  /* 0x00000000030095a7 */ /* 0x000f24000802007f */
[----:B----4-:R-:W-:Y:S05]  /*9f10*/  @!P1 BRA `(.L_x_26) ;  /* 0xfffffffc00f09947 */ /* 0x010fea000383ffff */
[----:B------:R-:W-:Y:S05]  /*9f20*/  BRA `(.L_x_25) ;  /* 0xffffff7800b87947 */ /* 0x000fea000383ffff */
.L_x_31:
[----:B---3--:R-:W-:-:S04]  /*9f30*/  IMAD.U32 R5, RZ, RZ, UR4 ;  /* 0x00000004ff057e24 */ /* 0x008fc8000f8e00ff */
[----:B------:R3:W4:Y:S03]  /*9f40*/  SYNCS.PHASECHK.TRANS64.TRYWAIT P1, [R5+URZ], R4 ;  /* 0x00000004050075a7 */ /* 0x000726000802017f */
[----:B----4-:R-:W-:Y:S05]  /*9f50*/  @!P1 NANOSLEEP.SYNCS 0x989680 ;  /* 0x009896800000995d */ /* 0x010fea0003900000 */
[----:B------:R-:W4:Y:S02]  /*9f60*/  @!P1 SYNCS.PHASECHK.TRANS64 P1, [R5+URZ], R4 ;  /* 0x00000004050095a7 */ /* 0x000f24000802007f */
[----:B----4-:R-:W-:Y:S05]  /*9f70*/  @!P1 BRA `(.L_x_31) ;  /* 0xfffffffc00ec9947 */ /* 0x010fea000383ffff */
[----:B------:R-:W-:Y:S05]  /*9f80*/  BRA `(.L_x_30) ;  /* 0xffffff7c00987947 */ /* 0x000fea000383ffff */
.L_x_54:
[----:B-1----:R-:W-:-:S04]  /*9f90*/  IMAD.U32 R5, RZ, RZ, UR53 ;  /* 0x00000035ff057e24 */ /* 0x002fc8000f8e00ff */
[----:B------:R1:W2:Y:S03]  /*9fa0*/  SYNCS.PHASECHK.TRANS64.TRYWAIT P2, [R5+URZ+0x40], R4 ;  /* 0x00004004050075a7 */ /* 0x0002a6000804017f */
[----:B--2---:R-:W-:Y:S05]  /*9fb0*/  @!P2 NANOSLEEP.SYNCS 0x989680 ;  /* 0x009896800000a95d */ /* 0x004fea0003900000 */
[----:B------:R-:W2:Y:S02]  /*9fc0*/  @!P2 SYNCS.PHASECHK.TRANS64 P2, [R5+URZ+0x40], R4 ;  /* 0x000040040500a5a7 */ /* 0x000ea4000804007f */
[----:B--2---:R-:W-:Y:S05]  /*9fd0*/  @!P2 BRA `(.L_x_54) ;  /* 0xfffffffc00eca947 */ /* 0x004fea000383ffff */
[----:B------:R-:W-:Y:S05]  /*9fe0*/  BRA `(.L_x_231) ;  /* 0xffffff8c00887947 */ /* 0x000fea000383ffff */
.L_x_65:
[----:B-1----:R1:W2:Y:S02]  /*9ff0*/  SYNCS.PHASECHK.TRANS64.TRYWAIT P3, [R14+URZ+0x40], R15 ;  /* 0x0000400f0e0075a7 */ /* 0x0022a4000806017f */
[----:B--2---:R-:W-:Y:S05]  /*a000*/  @!P3 NANOSLEEP.SYNCS 0x989680 ;  /* 0x009896800000b95d */ /* 0x004fea0003900000 */
[----:B------:R-:W2:Y:S02]  /*a010*/  @!P3 SYNCS.PHASECHK.TRANS64 P3, [R14+URZ+0x40], R15 ;  /* 0x0000400f0e00b5a7 */ /* 0x000ea4000806007f */
[----:B--2---:R-:W-:Y:S05]  /*a020*/  @!P3 BRA `(.L_x_65) ;  /* 0xfffffffc00f0b947 */ /* 0x004fea000383ffff */
[----:B------:R-:W-:Y:S05]  /*a030*/  BRA `(.L_x_232) ;  /* 0xffffff9400b07947 */ /* 0x000fea000383ffff */
.L_x_75:
[----:B-1----:R1:W2:Y:S02]  /*a040*/  SYNCS.PHASECHK.TRANS64.TRYWAIT P3, [R12+URZ+0x40], R13 ;  /* 0x0000400d0c0075a7 */ /* 0x0022a4000806017f */
[----:B--2---:R-:W-:Y:S05]  /*a050*/  @!P3 NANOSLEEP.SYNCS 0x989680 ;  /* 0x009896800000b95d */ /* 0x004fea0003900000 */
[----:B------:R-:W2:Y:S02]  /*a060*/  @!P3 SYNCS.PHASECHK.TRANS64 P3, [R12+URZ+0x40], R13 ;  /* 0x0000400d0c00b5a7 */ /* 0x000ea4000806007f */
[----:B--2---:R-:W-:Y:S05]  /*a070*/  @!P3 BRA `(.L_x_75) ;  /* 0xfffffffc00f0b947 */ /* 0x004fea000383ffff */
[----:B------:R-:W-:Y:S05]  /*a080*/  BRA `(.L_x_233) ;  /* 0xffffff9c00607947 */ /* 0x000fea000383ffff */
.L_x_85:
[----:B-1----:R1:W2:Y:S02]  /*a090*/  SYNCS.PHASECHK.TRANS64.TRYWAIT P3, [R13+URZ+0x40], R12 ;  /* 0x0000400c0d0075a7 */ /* 0x0022a4000806017f */
[----:B--2---:R-:W-:Y:S05]  /*a0a0*/  @!P3 NANOSLEEP.SYNCS 0x989680 ;  /* 0x009896800000b95d */ /* 0x004fea0003900000 */
[----:B------:R-:W2:Y:S02]  /*a0b0*/  @!P3 SYNCS.PHASECHK.TRANS64 P3, [R13+URZ+0x40], R12 ;  /* 0x0000400c0d00b5a7 */ /* 0x000ea4000806007f */
[----:B--2---:R-:W-:Y:S05]  /*a0c0*/  @!P3 BRA `(.L_x_85) ;  /* 0xfffffffc00f0b947 */ /* 0x004fea000383ffff */
[----:B------:R-:W-:Y:S05]  /*a0d0*/  BRA `(.L_x_234) ;  /* 0xffffffa400187947 */ /* 0x000fea000383ffff */
.L_x_95:
[----:B-1----:R1:W2:Y:S02]  /*a0e0*/  SYNCS.PHASECHK.TRANS64.TRYWAIT P3, [R12+URZ+0x40], R13 ;  /* 0x0000400d0c0075a7 */ /* 0x0022a4000806017f */
[----:B--2---:R-:W-:Y:S05]  /*a0f0*/  @!P3 NANOSLEEP.SYNCS 0x989680 ;  /* 0x009896800000b95d */ /* 0x004fea0003900000 */
[----:B------:R-:W2:Y:S02]  /*a100*/  @!P3 SYNCS.PHASECHK.TRANS64 P3, [R12+URZ+0x40], R13 ;  /* 0x0000400d0c00b5a7 */ /* 0x000ea4000806007f */
[----:B--2---:R-:W-:Y:S05]  /*a110*/  @!P3 BRA `(.L_x_95) ;  /* 0xfffffffc00f0b947 */ /* 0x004fea000383ffff */
[----:B------:R-:W-:Y:S05]  /*a120*/  BRA `(.L_x_235) ;  /* 0xffffffa800d47947 */ /* 0x000fea000383ffff */
.L_x_105:
[----:B-1----:R1:W2:Y:S02]  /*a130*/  SYNCS.PHASECHK.TRANS64.TRYWAIT P3, [R12+URZ+0x40], R13 ;  /* 0x0000400d0c0075a7 */ /* 0x0022a4000806017f */
[----:B--2---:R-:W-:Y:S05]  /*a140*/  @!P3 NANOSLEEP.SYNCS 0x989680 ;  /* 0x009896800000b95d */ /* 0x004fea0003900000 */
[----:B------:R-:W2:Y:S02]  /*a150*/  @!P3 SYNCS.PHASECHK.TRANS64 P3, [R12+URZ+0x40], R13 ;  /* 0x0000400d0c00b5a7 */ /* 0x000ea4000806007f */
[----:B--2---:R-:W-:Y:S05]  /*a160*/  @!P3 BRA `(.L_x_105) ;  /* 0xfffffffc00f0b947 */ /* 0x004fea000383ffff */
[----:B------:R-:W-:Y:S05]  /*a170*/  BRA `(.L_x_236) ;  /* 0xffffffb000887947 */ /* 0x000fea000383ffff */
.L_x_115:
[----:B-1----:R1:W2:Y:S02]  /*a180*/  SYNCS.PHASECHK.TRANS64.TRYWAIT P3, [R12+URZ+0x40], R13 ;  /* 0x0000400d0c0075a7 */ /* 0x0022a4000806017f */
[----:B--2---:R-:W-:Y:S05]  /*a190*/  @!P3 NANOSLEEP.SYNCS 0x989680 ;  /* 0x009896800000b95d */ /* 0x004fea0003900000 */
[----:B------:R-:W2:Y:S02]  /*a1a0*/  @!P3 SYNCS.PHASECHK.TRANS64 P3, [R12+URZ+0x40], R13 ;  /* 0x0000400d0c00b5a7 */ /* 0x000ea4000806007f */
[----:B--2---:R-:W-:Y:S05]  /*a1b0*/  @!P3 BRA `(.L_x_115) ;  /* 0xfffffffc00f0b947 */ /* 0x004fea000383ffff */
[----:B------:R-:W-:Y:S05]  /*a1c0*/  BRA `(.L_x_237) ;  /* 0xffffffb8003c7947 */ /* 0x000fea000383ffff */
.L_x_125:
[----:B--2---:R2:W3:Y:S02]  /*a1d0*/  SYNCS.PHASECHK.TRANS64.TRYWAIT P3, [R14+URZ+0x40], R33 ;  /* 0x000040210e0075a7 */ /* 0x0044e4000806017f */
[----:B---3--:R-:W-:Y:S05]  /*a1e0*/  @!P3 NANOSLEEP.SYNCS 0x989680 ;  /* 0x009896800000b95d */ /* 0x008fea0003900000 */
[----:B------:R-:W3:Y:S02]  /*a1f0*/  @!P3 SYNCS.PHASECHK.TRANS64 P3, [R14+URZ+0x40], R33 ;  /* 0x000040210e00b5a7 */ /* 0x000ee4000806007f */
[----:B---3--:R-:W-:Y:S05]  /*a200*/  @!P3 BRA `(.L_x_125) ;  /* 0xfffffffc00f0b947 */ /* 0x008fea000383ffff */
[----:B------:R-:W-:Y:S05]  /*a210*/  BRA `(.L_x_238) ;  /* 0xffffffbc00f07947 */ /* 0x000fea000383ffff */
.L_x_145:
[----:B-1----:R-:W-:-:S04]  /*a220*/  MOV R3, UR4 ;  /* 0x0000000400037c02 */ /* 0x002fc80008000f00 */
[----:B------:R1:W2:Y:S03]  /*a230*/  SYNCS.PHASECHK.TRANS64.TRYWAIT P0, [R3+URZ+0x88], R0 ;  /* 0x00008800030075a7 */ /* 0x0002a6000800017f */
[----:B--2---:R-:W-:Y:S05]  /*a240*/  @!P0 NANOSLEEP.SYNCS 0x989680 ;  /* 0x009896800000895d */ /* 0x004fea0003900000 */
[----:B------:R-:W2:Y:S02]  /*a250*/  @!P0 SYNCS.PHASECHK.TRANS64 P0, [R3+URZ+0x88], R0 ;  /* 0x00008800030085a7 */ /* 0x000ea4000800007f */
[----:B--2---:R-:W-:Y:S05]  /*a260*/  @!P0 BRA `(.L_x_145) ;  /* 0xfffffffc00ec8947 */ /* 0x004fea000383ffff */
[----:B------:R-:W-:Y:S05]  /*a270*/  BRA `(.L_x_144) ;  /* 0xffffffd400487947 */ /* 0x000fea000383ffff */
.L_x_154:
[----:B-1----:R-:W-:-:S04]  /*a280*/  IMAD.U32 R5, RZ, RZ, UR13 ;  /* 0x0000000dff057e24 */ /* 0x002fc8000f8e00ff */
[----:B------:R1:W2:Y:S03]  /*a290*/  SYNCS.PHASECHK.TRANS64.TRYWAIT P1, [R5+URZ+0x60], R4 ;  /* 0x00006004050075a7 */ /* 0x0002a6000802017f */
[----:B--2---:R-:W-:Y:S05]  /*a2a0*/  @!P1 NANOSLEEP.SYNCS 0x989680 ;  /* 0x009896800000995d */ /* 0x004fea0003900000 */
[----:B------:R-:W2:Y:S02]  /*a2b0*/  @!P1 SYNCS.PHASECHK.TRANS64 P1, [R5+URZ+0x60], R4 ;  /* 0x00006004050095a7 */ /* 0x000ea4000802007f */
[----:B--2---:R-:W-:Y:S05]  /*a2c0*/  @!P1 BRA `(.L_x_154) ;  /* 0xfffffffc00ec9947 */ /* 0x004fea000383ffff */
[----:B------:R-:W-:Y:S05]  /*a2d0*/  BRA `(.L_x_239) ;  /* 0xffffffd8002c7947 */ /* 0x000fea000383ffff */
.L_x_160:
[----:B-12---:R-:W-:-:S04]  /*a2e0*/  IMAD.U32 R5, RZ, RZ, UR13 ;  /* 0x0000000dff057e24 */ /* 0x006fc8000f8e00ff */
[----:B------:R1:W2:Y:S03]  /*a2f0*/  SYNCS.PHASECHK.TRANS64.TRYWAIT P1, [R5+URZ+0x68], R4 ;  /* 0x00006804050075a7 */ /* 0x0002a6000802017f */
[----:B--2---:R-:W-:Y:S05]  /*a300*/  @!P1 NANOSLEEP.SYNCS 0x989680 ;  /* 0x009896800000995d */ /* 0x004fea0003900000 */
[----:B------:R-:W2:Y:S02]  /*a310*/  @!P1 SYNCS.PHASECHK.TRANS64 P1, [R5+URZ+0x68], R4 ;  /* 0x00006804050095a7 */ /* 0x000ea4000802007f */
[----:B--2---:R-:W-:Y:S05]  /*a320*/  @!P1 BRA `(.L_x_160) ;  /* 0xfffffffc00ec9947 */ /* 0x004fea000383ffff */
[----:B------:R-:W-:Y:S05]  /*a330*/  BRA `(.L_x_240) ;  /* 0xffffffd800747947 */ /* 0x000fea000383ffff */
.L_x_166:
[----:B-123--:R-:W-:-:S04]  /*a340*/  MOV R5, UR13 ;  /* 0x0000000d00057c02 */ /* 0x00efc80008000f00 */
[----:B------:R1:W2:Y:S03]  /*a350*/  SYNCS.PHASECHK.TRANS64.TRYWAIT P1, [R5+URZ+0x70], R4 ;  /* 0x00007004050075a7 */ /* 0x0002a6000802017f */
[----:B--2---:R-:W-:Y:S05]  /*a360*/  @!P1 NANOSLEEP.SYNCS 0x989680 ;  /* 0x009896800000995d */ /* 0x004fea0003900000 */
[----:B------:R-:W2:Y:S02]  /*a370*/  @!P1 SYNCS.PHASECHK.TRANS64 P1, [R5+URZ+0x70], R4 ;  /* 0x00007004050095a7 */ /* 0x000ea4000802007f */
[----:B--2---:R-:W-:Y:S05]  /*a380*/  @!P1 BRA `(.L_x_166) ;  /* 0xfffffffc00ec9947 */ /* 0x004fea000383ffff */
[----:B------:R-:W-:Y:S05]  /*a390*/  BRA `(.L_x_241) ;  /* 0xffffffd800c47947 */ /* 0x000fea000383ffff */
.L_x_172:
[----:B-1234-:R-:W-:-:S04]  /*a3a0*/  IMAD.U32 R5, RZ, RZ, UR13 ;  /* 0x0000000dff057e24 */ /* 0x01efc8000f8e00ff */
[----:B------:R1:W2:Y:S03]  /*a3b0*/  SYNCS.PHASECHK.TRANS64.TRYWAIT P1, [R5+URZ+0x78], R4 ;  /* 0x00007804050075a7 */ /* 0x0002a6000802017f */
[----:B--2---:R-:W-:Y:S05]  /*a3c0*/  @!P1 NANOSLEEP.SYNCS 0x989680 ;  /* 0x009896800000995d */ /* 0x004fea0003900000 */
[----:B------:R-:W2:Y:S02]  /*a3d0*/  @!P1 SYNCS.PHASECHK.TRANS64 P1, [R5+URZ+0x78], R4 ;  /* 0x00007804050095a7 */ /* 0x000ea4000802007f */
[----:B--2---:R-:W-:Y:S05]  /*a3e0*/  @!P1 BRA `(.L_x_172) ;  /* 0xfffffffc00ec9947 */ /* 0x004fea000383ffff */
[----:B------:R-:W-:Y:S05]  /*a3f0*/  BRA `(.L_x_242) ;  /* 0xffffffdc00147947 */ /* 0x000fea000383ffff */
.L_x_178:
[----:B-1234-:R-:W-:-:S04]  /*a400*/  IMAD.U32 R5, RZ, RZ, UR13 ;  /* 0x0000000dff057e24 */ /* 0x01efc8000f8e00ff */
[----:B------:R1:W2:Y:S03]  /*a410*/  SYNCS.PHASECHK.TRANS64.TRYWAIT P1, [R5+URZ+0x60], R4 ;  /* 0x00006004050075a7 */ /* 0x0002a6000802017f */
[----:B--2---:R-:W-:Y:S05]  /*a420*/  @!P1 NANOSLEEP.SYNCS 0x989680 ;  /* 0x009896800000995d */ /* 0x004fea0003900000 */
[----:B------:R-:W2:Y:S02]  /*a430*/  @!P1 SYNCS.PHASECHK.TRANS64 P1, [R5+URZ+0x60], R4 ;  /* 0x00006004050095a7 */ /* 0x000ea4000802007f */
[----:B--2---:R-:W-:Y:S05]  /*a440*/  @!P1 BRA `(.L_x_178) ;  /* 0xfffffffc00ec9947 */ /* 0x004fea000383ffff */
[----:B------:R-:W-:Y:S05]  /*a450*/  BRA `(.L_x_243) ;  /* 0xffffffdc00687947 */ /* 0x000fea000383ffff */
.L_x_184:
[----:B-1234-:R-:W-:-:S04]  /*a460*/  MOV R5, UR13 ;  /* 0x0000000d00057c02 */ /* 0x01efc80008000f00 */
[----:B------:R1:W2:Y:S03]  /*a470*/  SYNCS.PHASECHK.TRANS64.TRYWAIT P1, [R5+URZ+0x68], R4 ;  /* 0x00006804050075a7 */ /* 0x0002a6000802017f */
[----:B--2---:R-:W-:Y:S05]  /*a480*/  @!P1 NANOSLEEP.SYNCS 0x989680 ;  /* 0x009896800000995d */ /* 0x004fea0003900000 */
[----:B------:R-:W2:Y:S02]  /*a490*/  @!P1 SYNCS.PHASECHK.TRANS64 P1, [R5+URZ+0x68], R4 ;  /* 0x00006804050095a7 */ /* 0x000ea4000802007f */
[----:B--2---:R-:W-:Y:S05]  /*a4a0*/  @!P1 BRA `(.L_x_184) ;  /* 0xfffffffc00ec9947 */ /* 0x004fea000383ffff */
[----:B------:R-:W-:Y:S05]  /*a4b0*/  BRA `(.L_x_244) ;  /* 0xffffffdc00ac7947 */ /* 0x000fea000383ffff */
.L_x_190:
[----:B-1234-:R-:W-:-:S04]  /*a4c0*/  IMAD.U32 R5, RZ, RZ, UR13 ;  /* 0x0000000dff057e24 */ /* 0x01efc8000f8e00ff */
[----:B------:R1:W2:Y:S03]  /*a4d0*/  SYNCS.PHASECHK.TRANS64.TRYWAIT P1, [R5+URZ+0x70], R4 ;  /* 0x00007004050075a7 */ /* 0x0002a6000802017f */
[----:B--2---:R-:W-:Y:S05]  /*a4e0*/  @!P1 NANOSLEEP.SYNCS 0x989680 ;  /* 0x009896800000995d */ /* 0x004fea0003900000 */
[----:B------:R-:W2:Y:S02]  /*a4f0*/  @!P1 SYNCS.PHASECHK.TRANS64 P1, [R5+URZ+0x70], R4 ;  /* 0x00007004050095a7 */ /* 0x000ea4000802007f */
[----:B--2---:R-:W-:Y:S05]  /*a500*/  @!P1 BRA `(.L_x_190) ;  /* 0xfffffffc00ec9947 */ /* 0x004fea000383ffff */
[----:B------:R-:W-:Y:S05]  /*a510*/  BRA `(.L_x_245) ;  /* 0xffffffdc00f07947 */ /* 0x000fea000383ffff */
.L_x_196:
[----:B-1234-:R-:W-:-:S04]  /*a520*/  IMAD.U32 R5, RZ, RZ, UR13 ;  /* 0x0000000dff057e24 */ /* 0x01efc8000f8e00ff */
[----:B------:R1:W2:Y:S03]  /*a530*/  SYNCS.PHASECHK.TRANS64.TRYWAIT P1, [R5+URZ+0x78], R4 ;  /* 0x00007804050075a7 */ /* 0x0002a6000802017f */
[----:B--2---:R-:W-:Y:S05]  /*a540*/  @!P1 NANOSLEEP.SYNCS 0x989680 ;  /* 0x009896800000995d */ /* 0x004fea0003900000 */
[----:B------:R-:W2:Y:S02]  /*a550*/  @!P1 SYNCS.PHASECHK.TRANS64 P1, [R5+URZ+0x78], R4 ;  /* 0x00007804050095a7 */ /* 0x000ea4000802007f */
[----:B--2---:R-:W-:Y:S05]  /*a560*/  @!P1 BRA `(.L_x_196) ;  /* 0xfffffffc00ec9947 */ /* 0x004fea000383ffff */
[----:B------:R-:W-:Y:S05]  /*a570*/  BRA `(.L_x_246) ;  /* 0xffffffe000347947 */ /* 0x000fea000383ffff */
.L_x_206:
[----:B------:R1:W1:Y:S02]  /*a580*/  SYNCS.PHASECHK.TRANS64.TRYWAIT P0, [R0+URZ+0x60], R3 ;  /* 0x00006003000075a7 */ /* 0x000264000800017f */
[----:B-1----:R-:W-:Y:S05]  /*a590*/  @!P0 NANOSLEEP.SYNCS 0x989680 ;  /* 0x009896800000895d */ /* 0x002fea0003900000 */
[----:B------:R-:W1:Y:S02]  /*a5a0*/  @!P0 SYNCS.PHASECHK.TRANS64 P0, [R0+URZ+0x60], R3 ;  /* 0x00006003000085a7 */ /* 0x000e64000800007f */
[----:B-1----:R-:W-:Y:S05]  /*a5b0*/  @!P0 BRA `(.L_x_206) ;  /* 0xfffffffc00f08947 */ /* 0x002fea000383ffff */
[----:B------:R-:W-:Y:S05]  /*a5c0*/  BRA `(.L_x_247) ;  /* 0xffffffe800187947 */ /* 0x000fea000383ffff */
.L_x_208:
[----:B------:R1:W1:Y:S02]  /*a5d0*/  SYNCS.PHASECHK.TRANS64.TRYWAIT P0, [R0+URZ+0x68], R3 ;  /* 0x00006803000075a7 */ /* 0x000264000800017f */
[----:B-1----:R-:W-:Y:S05]  /*a5e0*/  @!P0 NANOSLEEP.SYNCS 0x989680 ;  /* 0x009896800000895d */ /* 0x002fea0003900000 */
[----:B------:R-:W1:Y:S02]  /*a5f0*/  @!P0 SYNCS.PHASECHK.TRANS64 P0, [R0+URZ+0x68], R3 ;  /* 0x00006803000085a7 */ /* 0x000e64000800007f */
[----:B-1----:R-:W-:Y:S05]  /*a600*/  @!P0 BRA `(.L_x_208) ;  /* 0xfffffffc00f08947 */ /* 0x002fea000383ffff */
[----:B------:R-:W-:Y:S05]  /*a610*/  BRA `(.L_x_248) ;  /* 0xffffffe800147947 */ /* 0x000fea000383ffff */
.L_x_210:
[----:B------:R1:W1:Y:S02]  /*a620*/  SYNCS.PHASECHK.TRANS64.TRYWAIT P0, [R0+URZ+0x70], R3 ;  /* 0x00007003000075a7 */ /* 0x000264000800017f */
[----:B-1----:R-:W-:Y:S05]  /*a630*/  @!P0 NANOSLEEP.SYNCS 0x989680 ;  /* 0x009896800000895d */ /* 0x002fea0003900000 */
[----:B------:R-:W1:Y:S02]  /*a640*/  @!P0 SYNCS.PHASECHK.TRANS64 P0, [R0+URZ+0x70], R3 ;  /* 0x00007003000085a7 */ /* 0x000e64000800007f */
[----:B-1----:R-:W-:Y:S05]  /*a650*/  @!P0 BRA `(.L_x_210) ;  /* 0xfffffffc00f08947 */ /* 0x002fea000383ffff */
[----:B------:R-:W-:Y:S05]  /*a660*/  BRA `(.L_x_249) ;  /* 0xffffffe800107947 */ /* 0x000fea000383ffff */
.L_x_214:
[----:B------:R-:W-:Y:S01]  /*a670*/  BSSY B1, `(.L_x_250) ;  /* 0x0000006000017945 */ /* 0x000fe20003800000 */
[----:B------:R-:W-:-:S07]  /*a680*/  MOV R15, 0xffffffff ;  /* 0xffffffff000f7802 */ /* 0x000fce0000000f00 */
[----:B------:R-:W-:Y:S05]  /*a690*/  WARPSYNC.COLLECTIVE R15, `(.L_x_251) ;  /* 0x000000000f0c7348 */ /* 0x000fea0003c00000 */
[----:B------:R-:W-:Y:S02]  /*a6a0*/  ELECT P6, UR62, PT ;  /* 0x00000000003e782f */ /* 0x000fe400038c0000 */
[----:B------:R-:W-:Y:S01]  /*a6b0*/  MOV R14, UR62 ;  /* 0x0000003e000e7c02 */ /* 0x000fe20008000f00 */
[----:B------:R-:W-:Y:S10]  /*a6c0*/  ENDCOLLECTIVE ;  /* 0x000000000000791b */ /* 0x000ff40003800000 */
.L_x_251:
[----:B------:R-:W-:Y:S05]  /*a6d0*/  BSYNC B1 ;  /* 0x0000000000017941 */ /* 0x000fea0003800000 */
.L_x_250:
[----:B------:R-:W-:Y:S05]  /*a6e0*/  BRA `(.L_x_252) ;  /* 0xffffffe8008c7947 */ /* 0x000fea000383ffff */
.L_x_217:
[----:B--2---:R2:W3:Y:S02]  /*a6f0*/  SYNCS.PHASECHK.TRANS64.TRYWAIT P0, [R14+URZ+0x20], R7 ;  /* 0x000020070e0075a7 */ /* 0x0044e4000800017f */
[----:B---3--:R-:W-:Y:S05]  /*a700*/  @!P0 NANOSLEEP.SYNCS 0x989680 ;  /* 0x009896800000895d */ /* 0x008fea0003900000 */
[----:B------:R-:W3:Y:S02]  /*a710*/  @!P0 SYNCS.PHASECHK.TRANS64 P0, [R14+URZ+0x20], R7 ;  /* 0x000020070e0085a7 */ /* 0x000ee4000800007f */
[----:B---3--:R-:W-:Y:S05]  /*a720*/  @!P0 BRA `(.L_x_217) ;  /* 0xfffffffc00f08947 */ /* 0x008fea000383ffff */
[----:B------:R-:W-:Y:S05]  /*a730*/  BRA `(.L_x_253) ;  /* 0xffffffe800c47947 */ /* 0x000fea000383ffff */
.L_x_225:
[----:B------:R-:W-:Y:S01]  /*a740*/  BSSY B0, `(.L_x_254) ;  /* 0x0000006000007945 */ /* 0x000fe20003800000 */
[----:B------:R-:W-:-:S07]  /*a750*/  IMAD.MOV.U32 R15, RZ, RZ, -0x1 ;  /* 0xffffffffff0f7424 */ /* 0x000fce00078e00ff */
[----:B-1----:R-:W-:Y:S05]  /*a760*/  WARPSYNC.COLLECTIVE R15, `(.L_x_255) ;  /* 0x000000000f0c7348 */ /* 0x002fea0003c00000 */
[----:B------:R-:W-:Y:S02]  /*a770*/  ELECT P6, UR62, PT ;  /* 0x00000000003e782f */ /* 0x000fe400038c0000 */
[----:B------:R-:W-:Y:S01]  /*a780*/  MOV R14, UR62 ;  /* 0x0000003e000e7c02 */ /* 0x000fe20008000f00 */
[----:B-1----:R-:W-:Y:S10]  /*a790*/  ENDCOLLECTIVE ;  /* 0x000000000000791b */ /* 0x002ff40003800000 */
.L_x_255:
[----:B------:R-:W-:Y:S05]  /*a7a0*/  BSYNC B0 ;  /* 0x0000000000007941 */ /* 0x000fea0003800000 */
.L_x_254:
[----:B------:R-:W-:Y:S05]  /*a7b0*/  BRA `(.L_x_256) ;  /* 0xfffffff400187947 */ /* 0x000fea000383ffff */
.L_x_227:
[----:B--2---:R2:W3:Y:S02]  /*a7c0*/  SYNCS.PHASECHK.TRANS64.TRYWAIT P0, [R5+URZ], R2 ;  /* 0x00000002050075a7 */ /* 0x0044e4000800017f */
[----:B---3--:R-:W-:Y:S05]  /*a7d0*/  @!P0 NANOSLEEP.SYNCS 0x989680 ;  /* 0x009896800000895d */ /* 0x008fea0003900000 */
[----:B------:R-:W3:Y:S02]  /*a7e0*/  @!P0 SYNCS.PHASECHK.TRANS64 P0, [R5+URZ], R2 ;  /* 0x00000002050085a7 */ /* 0x000ee4000800007f */
[----:B---3--:R-:W-:Y:S05]  /*a7f0*/  @!P0 BRA `(.L_x_227) ;  /* 0xfffffffc00f08947 */ /* 0x008fea000383ffff */
[----:B------:R-:W-:Y:S05]  /*a800*/  BRA `(.L_x_257) ;  /* 0xfffffff400547947 */ /* 0x000fea000383ffff */
.L_x_228:
[----:B--2---:R2:W3:Y:S02]  /*a810*/  SYNCS.PHASECHK.TRANS64.TRYWAIT P0, [R7+URZ], R4 ;  /* 0x00000004070075a7 */ /* 0x0044e4000800017f */
[----:B---3--:R-:W-:Y:S05]  /*a820*/  @!P0 NANOSLEEP.SYNCS 0x989680 ;  /* 0x009896800000895d */ /* 0x008fea0003900000 */
[----:B------:R-:W3:Y:S02]  /*a830*/  @!P0 SYNCS.PHASECHK.TRANS64 P0, [R7+URZ], R4 ;  /* 0x00000004070085a7 */ /* 0x000ee4000800007f */
[----:B---3--:R-:W-:Y:S05]  /*a840*/  @!P0 BRA `(.L_x_228) ;  /* 0xfffffffc00f08947 */ /* 0x008fea000383ffff */
[----:B------:R-:W-:Y:S05]  /*a850*/  BRA `(.L_x_258) ;  /* 0xfffffff400647947 */ /* 0x000fea000383ffff */
.L_x_229:
[----:B--2---:R2:W3:Y:S02]  /*a860*/  SYNCS.PHASECHK.TRANS64.TRYWAIT P0, [R6+URZ], R5 ;  /* 0x00000005060075a7 */ /* 0x0044e4000800017f */
[----:B---3--:R-:W-:Y:S05]  /*a870*/  @!P0 NANOSLEEP.SYNCS 0x989680 ;  /* 0x009896800000895d */ /* 0x008fea0003900000 */
[----:B------:R-:W3:Y:S02]  /*a880*/  @!P0 SYNCS.PHASECHK.TRANS64 P0, [R6+URZ], R5 ;  /* 0x00000005060085a7 */ /* 0x000ee4000800007f */
[----:B---3--:R-:W-:Y:S05]  /*a890*/  @!P0 BRA `(.L_x_229) ;  /* 0xfffffffc00f08947 */ /* 0x008fea000383ffff */
[----:B------:R-:W-:Y:S05]  /*a8a0*/  BRA `(.L_x_259) ;  /* 0xfffffff4006c7947 */ /* 0x000fea000383ffff */
.L_x_260:
[----:B------:R-:W-:-:S00]  /*a8b0*/  BRA `(.L_x_260) ;  /* 0xfffffffc00fc7947 */ /* 0x000fc0000383ffff */
[----:B------:R-:W-:-:S00]  /*a8c0*/  NOP ;  /* 0x0000000000007918 */ /* 0x000fc00000000000 */
        /* <DEDUP_REMOVED lines=11> */
.L_x_261:


//--------------------- .nv.global.init           --------------------------
	.section	.nv.global.init,"aw",@progbits
.nv.global.init:
	.type		$str$22,@object
	.size		$str$22,($str$26 - $str$22)
$str$22:
        /*0000*/ 	.byte	0x6b, 0x5f, 0x74, 0x69, 0x6c, 0x65, 0x5f, 0x63, 0x6f, 0x75, 0x6e, 0x74, 0x20, 0x3e, 0x3d, 0x20
        /*0010*/ 	.byte	0x31, 0x00
	.type		$str$26,@object
	.size		$str$26,($str$27 - $str$26)
$str$26:
        /*0012*/ 	.byte	0x28, 0x61, 0x64, 0x64, 0x72, 0x65, 0x73, 0x73, 0x20, 0x26, 0x20, 0x6d, 0x61, 0x73, 0x6b, 0x29
        /*0022*/ 	.byte	0x20, 0x3d, 0x3d, 0x20, 0x30, 0x00
	.type		$str$27,@object
	.size		$str$27,($str$23 - $str$27)
$str$27:
        /*0028*/ 	.byte	0x2f, 0x74, 0x6d, 0x70, 0x2f, 0x63, 0x75, 0x74, 0x6c, 0x61, 0x73, 0x73, 0x5f, 0x73, 0x77, 0x65
        /*0038*/ 	.byte	0x65, 0x70, 0x5f, 0x73, 0x72, 0x63, 0x2f, 0x69, 0x6e, 0x63, 0x6c, 0x75, 0x64, 0x65, 0x2f, 0x63
        /*0048*/ 	.byte	0x75, 0x74, 0x65, 0x2f, 0x70, 0x6f, 0x69, 0x6e, 0x74, 0x65, 0x72, 0x5f, 0x66, 0x6c, 0x61, 0x67
        /*0058*/ 	.byte	0x67, 0x65, 0x64, 0x2e, 0x68, 0x70, 0x70, 0x00
	.type		$str$23,@object
	.size		$str$23,(__unnamed_2 - $str$23)
$str$23:
        /*0060*/ 	.byte	0x2f, 0x74, 0x6d, 0x70, 0x2f, 0x63, 0x75, 0x74, 0x6c, 0x61, 0x73, 0x73, 0x5f, 0x73, 0x77, 0x65
        /*0070*/ 	.byte	0x65, 0x70, 0x5f, 0x73, 0x72, 0x63, 0x2f, 0x69, 0x6e, 0x63, 0x6c, 0x75, 0x64, 0x65, 0x2f, 0x63
        /*0080*/ 	.byte	0x75, 0x74, 0x6c, 0x61, 0x73, 0x73, 0x2f, 0x67, 0x65, 0x6d, 0x6d, 0x2f, 0x63, 0x6f, 0x6c, 0x6c
        /*0090*/ 	.byte	0x65, 0x63, 0x74, 0x69, 0x76, 0x65, 0x2f, 0x73, 0x6d, 0x39, 0x30, 0x5f, 0x6d, 0x6d, 0x61, 0x5f
        /*00a0*/ 	.byte	0x74, 0x6d, 0x61, 0x5f, 0x67, 0x6d, 0x6d, 0x61, 0x5f, 0x73, 0x73, 0x5f, 0x77, 0x61, 0x72, 0x70
        /*00b0*/ 	.byte	0x73, 0x70, 0x65, 0x63, 0x69, 0x61, 0x6c, 0x69, 0x7a, 0x65, 0x64, 0x2e, 0x68, 0x70, 0x70, 0x00
	.type		__unnamed_2,@object
	.size		__unnamed_2,(__unnamed_1 - __unnamed_2)
__unnamed_2:
        /*00c0*/ 	.byte	0x61, 0x75, 0x74, 0x6f, 0x20, 0x63, 0x75, 0x74, 0x65, 0x3a, 0x3a, 0x61, 0x73, 0x5f, 0x70, 0x6f
        /* <DEDUP_REMOVED lines=27> */
        /*0280*/ 	.byte	0x36, 0x3e, 0x3e, 0x3e, 0x3e, 0x3e, 0x5d, 0x00
	.type		__unnamed_1,@object
	.size		__unnamed_1,(.L_0 - __unnamed_1)
__unnamed_1:
        /* <DEDUP_REMOVED lines=181> */
        /*0dd8*/ 	.byte	0x74, 0x69, 0x74, 0x79, 0x5d, 0x00
.L_0:


//--------------------- .nv.shared._ZN7cutlass13device_kernelINS_4gemm6kernel13GemmUniversalIN4cute5tupleIJiiiiEEENS1_10collective13CollectiveMmaINS1_34MainloopSm90TmaGmmaWarpSpecializedILi4ENS5_IJNS4_1CILi2EEENSA_ILi1EEESC_EEENS1_35KernelTmaWarpSpecializedCooperativeEEENS5_IJNSA_ILi128EEENSA_ILi256EEENSA_ILi64EEEEEENS_6half_tENS5_IJlSC_lEEESK_SL_NS4_8TiledMMAINS4_8MMA_AtomIJNS4_4SM904GMMA26MMA_64x256x16_F32F16F16_SSILNSP_5MajorE0ELSR_0ELNSP_7ScaleInE1ELSS_1EEEEEENS4_6LayoutISD_NS5_IJSC_NSA_ILi0EEESW_EEEEENS5_IJNS4_10UnderscoreESZ_SZ_EEEEENS4_13SM90_TMA_LOADENS4_14ComposedLayoutINS4_7SwizzleILi3ELi4ELi3EEENS4_18smem_ptr_flag_bitsILi16EEENSV_INS5_IJNSA_ILi8EEESI_EEENS5_IJSI_SC_EEEEEEEvNS4_8identityENS4_23SM90_TMA_LOAD_MULTICASTES1C_vS1D_EENS_8epilogue10collective18CollectiveEpilogueINS1G_22Sm90TmaWarpSpecializedILi4ELi2ELi16ELb1ELb0EEEJSJ_NS5_IJSG_NSA_ILi32EEEEEESK_SL_SK_SL_NS1G_6fusion15FusionCallbacksIS1K_NS1N_17LinCombPerRowBiasISK_fSK_SK_fLi8ELNS_15FloatRoundStyleE2EEESJ_S1M_JEEES12_NS13_INS14_ILi2ELi4ELi3EEES17_NSV_INS5_IJS18_S1L_EEENS5_IJS1L_SC_EEEEEEENS4_17SM75_U32x4_LDSM_NENS4_14SM90_TMA_STOREES1X_NS4_17SM90_U32x4_STSM_NENS4_9Copy_AtomIJS20_SK_EEEvEEEvvEEEEvNT_6ParamsE --------------------------
	.section	.nv.shared._ZN7cutlass13device_kernelINS_4gemm6kernel13GemmUniversalIN4cute5tupleIJiiiiEEENS1_10collective13CollectiveMmaINS1_34MainloopSm90TmaGmmaWarpSpecializedILi4ENS5_IJNS4_1CILi2EEENSA_ILi1EEESC_EEENS1_35KernelTmaWarpSpecializedCooperativeEEENS5_IJNSA_ILi128EEENSA_ILi256EEENSA_ILi64EEEEEENS_6half_tENS5_IJlSC_lEEESK_SL_NS4_8TiledMMAINS4_8MMA_AtomIJNS4_4SM904GMMA26MMA_64x256x16_F32F16F16_SSILNSP_5MajorE0ELSR_0ELNSP_7ScaleInE1ELSS_1EEEEEENS4_6LayoutISD_NS5_IJSC_NSA_ILi0EEESW_EEEEENS5_IJNS4_10UnderscoreESZ_SZ_EEEEENS4_13SM90_TMA_LOADENS4_14ComposedLayoutINS4_7SwizzleILi3ELi4ELi3EEENS4_18smem_ptr_flag_bitsILi16EEENSV_INS5_IJNSA_ILi8EEESI_EEENS5_IJSI_SC_EEEEEEEvNS4_8identityENS4_23SM90_TMA_LOAD_MULTICASTES1C_vS1D_EENS_8epilogue10collective18CollectiveEpilogueINS1G_22Sm90TmaWarpSpecializedILi4ELi2ELi16ELb1ELb0EEEJSJ_NS5_IJSG_NSA_ILi32EEEEEESK_SL_SK_SL_NS1G_6fusion15FusionCallbacksIS1K_NS1N_17LinCombPerRowBiasISK_fSK_SK_fLi8ELNS_15FloatRoundStyleE2EEESJ_S1M_JEEES12_NS13_INS14_ILi2ELi4ELi3EEES17_NSV_INS5_IJS18_S1L_EEENS5_IJS1L_SC_EEEEEEENS4_17SM75_U32x4_LDSM_NENS4_14SM90_TMA_STOREES1X_NS4_17SM90_U32x4_STSM_NENS4_9Copy_AtomIJS20_SK_EEEvEEEvvEEEEvNT_6ParamsE,"aw",@nobits
	.sectionflags	@""
	.align	16
	.zero		1024


//--------------------- .nv.shared.reserved.0     --------------------------
	.section	.nv.shared.reserved.0,"aw",@nobits
	.weak		__nv_reservedSMEM_offset_0_alias
	.size		__nv_reservedSMEM_offset_0_alias, 0, 0
	.other		__nv_reservedSMEM_offset_0_alias,@"STO_CUDA_RESERVED_SHARED STV_DEFAULT"
__nv_reservedSMEM_offset_0_alias:
	.zero		0


//--------------------- .nv.global                --------------------------
	.section	.nv.global,"aw",@nobits
.nv.global:
	.type		_ZN39_INTERNAL_0a3547bc_4_k_cu_9da66f84_29324cute1_E,@object
	.size		_ZN39_INTERNAL_0a3547bc_4_k_cu_9da66f84_29324cute1_E,(_ZN39_INTERNAL_0a3547bc_4_k_cu_9da66f84_29324cuda3std3__45__cpo6cbeginE - _ZN39_INTERNAL_0a3547bc_4_k_cu_9da66f84_29324cute1_E)
_ZN39_INTERNAL_0a3547bc_4_k_cu_9da66f84_29324cute1_E:
	.zero		1
	.type		_ZN39_INTERNAL_0a3547bc_4_k_cu_9da66f84_29324cuda3std3__45__cpo6cbeginE,@object
	.size		_ZN39_INTERNAL_0a3547bc_4_k_cu_9da66f84_29324cuda3std3__45__cpo6cbeginE,(_ZN39_INTERNAL_0a3547bc_4_k_cu_9da66f84_29324cuda3std3__48in_placeE - _ZN39_INTERNAL_0a3547bc_4_k_cu_9da66f84_29324cuda3std3__45__cpo6cbeginE)
_ZN39_INTERNAL_0a3547bc_4_k_cu_9da66f84_29324cuda3std3__45__cpo6cbeginE:
	.zero		1
	.type		_ZN39_INTERNAL_0a3547bc_4_k_cu_9da66f84_29324cuda3std3__48in_placeE,@object
	.size		_ZN39_INTERNAL_0a3547bc_4_k_cu_9da66f84_29324cuda3std3__48in_placeE,(_ZN39_INTERNAL_0a3547bc_4_k_cu_9da66f84_29324cuda3std6ranges3__45__cpo9iter_moveE - _ZN39_INTERNAL_0a3547bc_4_k_cu_9da66f84_29324cuda3std3__48in_placeE)
_ZN39_INTERNAL_0a3547bc_4_k_cu_9da66f84_29324cuda3std3__48in_placeE:
	.zero		1
	.type		_ZN39_INTERNAL_0a3547bc_4_k_cu_9da66f84_29324cuda3std6ranges3__45__cpo9iter_moveE,@object
	.size		_ZN39_INTERNAL_0a3547bc_4_k_cu_9da66f84_29324cuda3std6ranges3__45__cpo9iter_moveE,(_ZN39_INTERNAL_0a3547bc_4_k_cu_9da66f84_29324cuda3std3__45__cpo5beginE - _ZN39_INTERNAL_0a3547bc_4_k_cu_9da66f84_29324cuda3std6ranges3__45__cpo9iter_moveE)
_ZN39_INTERNAL_0a3547bc_4_k_cu_9da66f84_29324cuda3std6ranges3__45__cpo9iter_moveE:
	.zero		1
	.type		_ZN39_INTERNAL_0a3547bc_4_k_cu_9da66f84_29324cuda3std3__45__cpo5beginE,@object
	.size		_ZN39_INTERNAL_0a3547bc_4_k_cu_9da66f84_29324cuda3std3__45__cpo5beginE,(_ZN39_INTERNAL_0a3547bc_4_k_cu_9da66f84_29324cuda3std3__441_GLOBAL__N__0a3547bc_4_k_cu_9da66f84_29326ignoreE - _ZN39_INTERNAL_0a3547bc_4_k_cu_9da66f84_29324cuda3std3__45__cpo5beginE)
_ZN39_INTERNAL_0a3547bc_4_k_cu_9da66f84_29324cuda3std3__45__cpo5beginE:
	.zero		1
	.type		_ZN39_INTERNAL_0a3547bc_4_k_cu_9da66f84_29324cuda3std3__441_GLOBAL__N__0a3547bc_4_k_cu_9da66f84_29326ignoreE,@object
	.size		_ZN39_INTERNAL_0a3547bc_4_k_cu_9da66f84_29324cuda3std3__441_GLOBAL__N__0a3547bc_4_k_cu_9da66f84_29326ignoreE,(_ZN39_INTERNAL_0a3547bc_4_k_cu_9da66f84_29324cute7productE - _ZN39_INTERNAL_0a3547bc_4_k_cu_9da66f84_29324cuda3std3__441_GLOBAL__N__0a3547bc_4_k_cu_9da66f84_29326ignoreE)
_ZN39_INTERNAL_0a3547bc_4_k_cu_9da66f84_29324cuda3std3__441_GLOBAL__N__0a3547bc_4_k_cu_9da66f84_29326ignoreE:
	.zero		1
	.type		_ZN39_INTERNAL_0a3547bc_4_k_cu_9da66f84_29324cute7productE,@object
	.size		_ZN39_INTERNAL_0a3547bc_4_k_cu_9da66f84_29324cute7productE,(_ZN39_INTERNAL_0a3547bc_4_k_cu_9da66f84_29324cuda3std3__45__cpo3endE - _ZN39_INTERNAL_0a3547bc_4_k_cu_9da66f84_29324cute7productE)
_ZN39_INTERNAL_0a3547bc_4_k_cu_9da66f84_29324cute7productE:
	.zero		1
	.type		_ZN39_INTERNAL_0a3547bc_4_k_cu_9da66f84_29324cuda3std3__45__cpo3endE,@object
	.size		_ZN39_INTERNAL_0a3547bc_4_k_cu_9da66f84_29324cuda3std3__45__cpo3endE,(_ZN39_INTERNAL_0a3547bc_4_k_cu_9da66f84_29324cuda3std3__419piecewise_constructE - _ZN39_INTERNAL_0a3547bc_4_k_cu_9da66f84_29324cuda3std3__45__cpo3endE)
_ZN39_INTERNAL_0a3547bc_4_k_cu_9da66f84_29324cuda3std3__45__cpo3endE:
	.zero		1
	.type		_ZN39_INTERNAL_0a3547bc_4_k_cu_9da66f84_29324cuda3std3__419piecewise_constructE,@object
	.size		_ZN39_INTERNAL_0a3547bc_4_k_cu_9da66f84_29324cuda3std3__419piecewise_constructE,(_ZN39_INTERNAL_0a3547bc_4_k_cu_9da66f84_29324cuda3std3__45__cpo4cendE - _ZN39_INTERNAL_0a3547bc_4_k_cu_9da66f84_29324cuda3std3__419piecewise_constructE)
_ZN39_INTERNAL_0a3547bc_4_k_cu_9da66f84_29324cuda3std3__419piecewise_constructE:
	.zero		1
	.type		_ZN39_INTERNAL_0a3547bc_4_k_cu_9da66f84_29324cuda3std3__45__cpo4cendE,@object
	.size		_ZN39_INTERNAL_0a3547bc_4_k_cu_9da66f84_29324cuda3std3__45__cpo4cendE,(_ZN39_INTERNAL_0a3547bc_4_k_cu_9da66f84_29324cuda3std6ranges3__45__cpo4swapE - _ZN39_INTERNAL_0a3547bc_4_k_cu_9da66f84_29324cuda3std3__45__cpo4cendE)
_ZN39_INTERNAL_0a3547bc_4_k_cu_9da66f84_29324cuda3std3__45__cpo4cendE:
	.zero		1
	.type		_ZN39_INTERNAL_0a3547bc_4_k_cu_9da66f84_29324cuda3std6ranges3__45__cpo4swapE,@object
	.size		_ZN39_INTERNAL_0a3547bc_4_k_cu_9da66f84_29324cuda3std6ranges3__45__cpo4swapE,(.L_9 - _ZN39_INTERNAL_0a3547bc_4_k_cu_9da66f84_29324cuda3std6ranges3__45__cpo4swapE)
_ZN39_INTERNAL_0a3547bc_4_k_cu_9da66f84_29324cuda3std6ranges3__45__cpo4swapE:
	.zero		1
.L_9:


//--------------------- .nv.constant0._ZN7cutlass13device_kernelINS_4gemm6kernel13GemmUniversalIN4cute5tupleIJiiiiEEENS1_10collective13CollectiveMmaINS1_34MainloopSm90TmaGmmaWarpSpecializedILi4ENS5_IJNS4_1CILi2EEENSA_ILi1EEESC_EEENS1_35KernelTmaWarpSpecializedCooperativeEEENS5_IJNSA_ILi128EEENSA_ILi256EEENSA_ILi64EEEEEENS_6half_tENS5_IJlSC_lEEESK_SL_NS4_8TiledMMAINS4_8MMA_AtomIJNS4_4SM904GMMA26MMA_64x256x16_F32F16F16_SSILNSP_5MajorE0ELSR_0ELNSP_7ScaleInE1ELSS_1EEEEEENS4_6LayoutISD_NS5_IJSC_NSA_ILi0EEESW_EEEEENS5_IJNS4_10UnderscoreESZ_SZ_EEEEENS4_13SM90_TMA_LOADENS4_14ComposedLayoutINS4_7SwizzleILi3ELi4ELi3EEENS4_18smem_ptr_flag_bitsILi16EEENSV_INS5_IJNSA_ILi8EEESI_EEENS5_IJSI_SC_EEEEEEEvNS4_8identityENS4_23SM90_TMA_LOAD_MULTICASTES1C_vS1D_EENS_8epilogue10collective18CollectiveEpilogueINS1G_22Sm90TmaWarpSpecializedILi4ELi2ELi16ELb1ELb0EEEJSJ_NS5_IJSG_NSA_ILi32EEEEEESK_SL_SK_SL_NS1G_6fusion15FusionCallbacksIS1K_NS1N_17LinCombPerRowBiasISK_fSK_SK_fLi8ELNS_15FloatRoundStyleE2EEESJ_S1M_JEEES12_NS13_INS14_ILi2ELi4ELi3EEES17_NSV_INS5_IJS18_S1L_EEENS5_IJS1L_SC_EEEEEEENS4_17SM75_U32x4_LDSM_NENS4_14SM90_TMA_STOREES1X_NS4_17SM90_U32x4_STSM_NENS4_9Copy_AtomIJS20_SK_EEEvEEEvvEEEEvNT_6ParamsE --------------------------
	.section	.nv.constant0._ZN7cutlass13device_kernelINS_4gemm6kernel13GemmUniversalIN4cute5tupleIJiiiiEEENS1_10collective13CollectiveMmaINS1_34MainloopSm90TmaGmmaWarpSpecializedILi4ENS5_IJNS4_1CILi2EEENSA_ILi1EEESC_EEENS1_35KernelTmaWarpSpecializedCooperativeEEENS5_IJNSA_ILi128EEENSA_ILi256EEENSA_ILi64EEEEEENS_6half_tENS5_IJlSC_lEEESK_SL_NS4_8TiledMMAINS4_8MMA_AtomIJNS4_4SM904GMMA26MMA_64x256x16_F32F16F16_SSILNSP_5MajorE0ELSR_0ELNSP_7ScaleInE1ELSS_1EEEEEENS4_6LayoutISD_NS5_IJSC_NSA_ILi0EEESW_EEEEENS5_IJNS4_10UnderscoreESZ_SZ_EEEEENS4_13SM90_TMA_LOADENS4_14ComposedLayoutINS4_7SwizzleILi3ELi4ELi3EEENS4_18smem_ptr_flag_bitsILi16EEENSV_INS5_IJNSA_ILi8EEESI_EEENS5_IJSI_SC_EEEEEEEvNS4_8identityENS4_23SM90_TMA_LOAD_MULTICASTES1C_vS1D_EENS_8epilogue10collective18CollectiveEpilogueINS1G_22Sm90TmaWarpSpecializedILi4ELi2ELi16ELb1ELb0EEEJSJ_NS5_IJSG_NSA_ILi32EEEEEESK_SL_SK_SL_NS1G_6fusion15FusionCallbacksIS1K_NS1N_17LinCombPerRowBiasISK_fSK_SK_fLi8ELNS_15FloatRoundStyleE2EEESJ_S1M_JEEES12_NS13_INS14_ILi2ELi4ELi3EEES17_NSV_INS5_IJS18_S1L_EEENS5_IJS1L_SC_EEEEEEENS4_17SM75_U32x4_LDSM_NENS4_14SM90_TMA_STOREES1X_NS4_17SM90_U32x4_STSM_NENS4_9Copy_AtomIJS20_SK_EEEvEEEvvEEEEvNT_6ParamsE,"a",@progbits
	.sectionflags	@""
	.align	4
.nv.constant0._ZN7cutlass13device_kernelINS_4gemm6kernel13GemmUniversalIN4cute5tupleIJiiiiEEENS1_10collective13CollectiveMmaINS1_34MainloopSm90TmaGmmaWarpSpecializedILi4ENS5_IJNS4_1CILi2EEENSA_ILi1EEESC_EEENS1_35KernelTmaWarpSpecializedCooperativeEEENS5_IJNSA_ILi128EEENSA_ILi256EEENSA_ILi64EEEEEENS_6half_tENS5_IJlSC_lEEESK_SL_NS4_8TiledMMAINS4_8MMA_AtomIJNS4_4SM904GMMA26MMA_64x256x16_F32F16F16_SSILNSP_5MajorE0ELSR_0ELNSP_7ScaleInE1ELSS_1EEEEEENS4_6LayoutISD_NS5_IJSC_NSA_ILi0EEESW_EEEEENS5_IJNS4_10UnderscoreESZ_SZ_EEEEENS4_13SM90_TMA_LOADENS4_14ComposedLayoutINS4_7SwizzleILi3ELi4ELi3EEENS4_18smem_ptr_flag_bitsILi16EEENSV_INS5_IJNSA_ILi8EEESI_EEENS5_IJSI_SC_EEEEEEEvNS4_8identityENS4_23SM90_TMA_LOAD_MULTICASTES1C_vS1D_EENS_8epilogue10collective18CollectiveEpilogueINS1G_22Sm90TmaWarpSpecializedILi4ELi2ELi16ELb1ELb0EEEJSJ_NS5_IJSG_NSA_ILi32EEEEEESK_SL_SK_SL_NS1G_6fusion15FusionCallbacksIS1K_NS1N_17LinCombPerRowBiasISK_fSK_SK_fLi8ELNS_15FloatRoundStyleE2EEESJ_S1M_JEEES12_NS13_INS14_ILi2ELi4ELi3EEES17_NSV_INS5_IJS18_S1L_EEENS5_IJS1L_SC_EEEEEEENS4_17SM75_U32x4_LDSM_NENS4_14SM90_TMA_STOREES1X_NS4_17SM90_U32x4_STSM_NENS4_9Copy_AtomIJS20_SK_EEEvEEEvvEEEEvNT_6ParamsE:
	.zero		2432


//--------------------- SYMBOLS --------------------------

	.type		.nv.reservedSmem.offset0,@object
	.size		.nv.reservedSmem.offset0,0x4
	.type		__assertfail,@function
